	.target	sm_90a

	.elftype	@"ET_EXEC"


//--------------------- .note.nv.tkinfo           --------------------------
	.section	.note.nv.tkinfo,"",@"SHT_NOTE"
	.sectionflags	@"SHF_NOTE_NV_TKINFO"
	.tkinfo
        /*0018*/ 	.word	0x00000002
        /*0030*/ 	.string	""
        /*0030*/ 	.string	"ptxas"
        /*0030*/ 	.string	"Cuda compilation tools, release 13.0, V13.0.88"
        /*0030*/ 	.string	"Build cuda_13.0.r13.0/compiler.36424714_0"
        /*0030*/ 	.string	"-arch sm_90a -m 64 "



//--------------------- .note.nv.cuinfo           --------------------------
	.section	.note.nv.cuinfo,"",@"SHT_NOTE"
	.sectionflags	@"SHF_NOTE_NV_CUINFO"
        /*0018*/ 	.short	0x0002
        /*001a*/ 	.short	0x005a
        /*001c*/ 	.short	0x0082
	.zero		2


//--------------------- .nv.info                  --------------------------
	.section	.nv.info,"",@"SHT_CUDA_INFO"
	.align	4


	//----- nvinfo : EIATTR_REGCOUNT
	.align		4
        /*0000*/ 	.byte	0x04, 0x2f
        /*0002*/ 	.short	(.L_15 - .L_14)
	.align		4
.L_14:
        /*0004*/ 	.word	index@(_ZN7cutlass13device_kernelINS_4gemm6kernel13GemmUniversalIN4cute5tupleIJiiiiEEENS1_10collective13CollectiveMmaINS1_34MainloopSm90TmaGmmaWarpSpecializedILi14ENS5_IJNS4_1CILi1EEENSA_ILi4EEESB_EEENS1_32KernelTmaWarpSpecializedPingpongEEENS5_IJNSA_ILi64EEESG_NSA_ILi32EEEEEEfNS5_IJlSB_lEEEfSJ_NS4_8TiledMMAINS4_8MMA_AtomIJNS4_4SM904GMMA29MMA_64x64x8_F32TF32TF32_SS_TNILNSN_7ScaleInE1ELSP_1EEEEEENS4_6LayoutINS5_IJSB_SB_SB_EEENS5_IJNSA_ILi0EEESU_SU_EEEEENS5_IJNS4_10UnderscoreESX_SX_EEEEENS4_23SM90_TMA_LOAD_MULTICASTENS4_14ComposedLayoutINS4_7SwizzleILi3ELi4ELi3EEENS4_18smem_ptr_flag_bitsILi32EEENSS_INS5_IJNSA_ILi8EEESH_EEENS5_IJSH_SB_EEEEEEEvNS4_8identityENS4_13SM90_TMA_LOADES1A_vS1B_EENS_8epilogue10collective6detail29Sm90TmaWarpSpecializedAdapterINS1F_15DefaultEpilogueIfSJ_SJ_NS1E_6thread17LinearCombinationIfLi1EffLNS1J_9ScaleType4KindE0ELNS_15FloatRoundStyleE2EfEENS1_15EpilogueDefaultEEEEEvvEEEEvNT_6ParamsE)
        /*0008*/ 	.word	0x000000a8


	//----- nvinfo : EIATTR_FRAME_SIZE
	.align		4
.L_15:
        /*000c*/ 	.byte	0x04, 0x11
        /*000e*/ 	.short	(.L_17 - .L_16)
	.align		4
.L_16:
        /*0010*/ 	.word	index@(_ZN7cutlass13device_kernelINS_4gemm6kernel13GemmUniversalIN4cute5tupleIJiiiiEEENS1_10collective13CollectiveMmaINS1_34MainloopSm90TmaGmmaWarpSpecializedILi14ENS5_IJNS4_1CILi1EEENSA_ILi4EEESB_EEENS1_32KernelTmaWarpSpecializedPingpongEEENS5_IJNSA_ILi64EEESG_NSA_ILi32EEEEEEfNS5_IJlSB_lEEEfSJ_NS4_8TiledMMAINS4_8MMA_AtomIJNS4_4SM904GMMA29MMA_64x64x8_F32TF32TF32_SS_TNILNSN_7ScaleInE1ELSP_1EEEEEENS4_6LayoutINS5_IJSB_SB_SB_EEENS5_IJNSA_ILi0EEESU_SU_EEEEENS5_IJNS4_10UnderscoreESX_SX_EEEEENS4_23SM90_TMA_LOAD_MULTICASTENS4_14ComposedLayoutINS4_7SwizzleILi3ELi4ELi3EEENS4_18smem_ptr_flag_bitsILi32EEENSS_INS5_IJNSA_ILi8EEESH_EEENS5_IJSH_SB_EEEEEEEvNS4_8identityENS4_13SM90_TMA_LOADES1A_vS1B_EENS_8epilogue10collective6detail29Sm90TmaWarpSpecializedAdapterINS1F_15DefaultEpilogueIfSJ_SJ_NS1E_6thread17LinearCombinationIfLi1EffLNS1J_9ScaleType4KindE0ELNS_15FloatRoundStyleE2EfEENS1_15EpilogueDefaultEEEEEvvEEEEvNT_6ParamsE)
        /*0014*/ 	.word	0x00000008


	//----- nvinfo : EIATTR_MIN_STACK_SIZE
	.align		4
.L_17:
        /*0018*/ 	.byte	0x04, 0x12
        /*001a*/ 	.short	(.L_19 - .L_18)
	.align		4
.L_18:
        /*001c*/ 	.word	index@(_ZN7cutlass13device_kernelINS_4gemm6kernel13GemmUniversalIN4cute5tupleIJiiiiEEENS1_10collective13CollectiveMmaINS1_34MainloopSm90TmaGmmaWarpSpecializedILi14ENS5_IJNS4_1CILi1EEENSA_ILi4EEESB_EEENS1_32KernelTmaWarpSpecializedPingpongEEENS5_IJNSA_ILi64EEESG_NSA_ILi32EEEEEEfNS5_IJlSB_lEEEfSJ_NS4_8TiledMMAINS4_8MMA_AtomIJNS4_4SM904GMMA29MMA_64x64x8_F32TF32TF32_SS_TNILNSN_7ScaleInE1ELSP_1EEEEEENS4_6LayoutINS5_IJSB_SB_SB_EEENS5_IJNSA_ILi0EEESU_SU_EEEEENS5_IJNS4_10UnderscoreESX_SX_EEEEENS4_23SM90_TMA_LOAD_MULTICASTENS4_14ComposedLayoutINS4_7SwizzleILi3ELi4ELi3EEENS4_18smem_ptr_flag_bitsILi32EEENSS_INS5_IJNSA_ILi8EEESH_EEENS5_IJSH_SB_EEEEEEEvNS4_8identityENS4_13SM90_TMA_LOADES1A_vS1B_EENS_8epilogue10collective6detail29Sm90TmaWarpSpecializedAdapterINS1F_15DefaultEpilogueIfSJ_SJ_NS1E_6thread17LinearCombinationIfLi1EffLNS1J_9ScaleType4KindE0ELNS_15FloatRoundStyleE2EfEENS1_15EpilogueDefaultEEEEEvvEEEEvNT_6ParamsE)
        /*0020*/ 	.word	0x00000008
.L_19:


//--------------------- .nv.compat                --------------------------
	.section	.nv.compat,"",@"SHT_CUDA_COMPAT_INFO"
	.align	4
        /*0000*/ 	.byte	0x02, 0x09, 0x01, 0x00, 0x02, 0x02, 0x04, 0x00, 0x02, 0x05, 0x05, 0x00, 0x03, 0x07, 0x01, 0x01
        /*0010*/ 	.byte	0x02, 0x03, 0x01, 0x00, 0x02, 0x06, 0x01, 0x00, 0x04, 0x0b, 0x08, 0x00, 0x00, 0x00, 0x00, 0x00
        /*0020*/ 	.byte	0x00, 0x00, 0x00, 0x00


//--------------------- .nv.info._ZN7cutlass13device_kernelINS_4gemm6kernel13GemmUniversalIN4cute5tupleIJiiiiEEENS1_10collective13CollectiveMmaINS1_34MainloopSm90TmaGmmaWarpSpecializedILi14ENS5_IJNS4_1CILi1EEENSA_ILi4EEESB_EEENS1_32KernelTmaWarpSpecializedPingpongEEENS5_IJNSA_ILi64EEESG_NSA_ILi32EEEEEEfNS5_IJlSB_lEEEfSJ_NS4_8TiledMMAINS4_8MMA_AtomIJNS4_4SM904GMMA29MMA_64x64x8_F32TF32TF32_SS_TNILNSN_7ScaleInE1ELSP_1EEEEEENS4_6LayoutINS5_IJSB_SB_SB_EEENS5_IJNSA_ILi0EEESU_SU_EEEEENS5_IJNS4_10UnderscoreESX_SX_EEEEENS4_23SM90_TMA_LOAD_MULTICASTENS4_14ComposedLayoutINS4_7SwizzleILi3ELi4ELi3EEENS4_18smem_ptr_flag_bitsILi32EEENSS_INS5_IJNSA_ILi8EEESH_EEENS5_IJSH_SB_EEEEEEEvNS4_8identityENS4_13SM90_TMA_LOADES1A_vS1B_EENS_8epilogue10collective6detail29Sm90TmaWarpSpecializedAdapterINS1F_15DefaultEpilogueIfSJ_SJ_NS1E_6thread17LinearCombinationIfLi1EffLNS1J_9ScaleType4KindE0ELNS_15FloatRoundStyleE2EfEENS1_15EpilogueDefaultEEEEEvvEEEEvNT_6ParamsE --------------------------
	.section	.nv.info._ZN7cutlass13device_kernelINS_4gemm6kernel13GemmUniversalIN4cute5tupleIJiiiiEEENS1_10collective13CollectiveMmaINS1_34MainloopSm90TmaGmmaWarpSpecializedILi14ENS5_IJNS4_1CILi1EEENSA_ILi4EEESB_EEENS1_32KernelTmaWarpSpecializedPingpongEEENS5_IJNSA_ILi64EEESG_NSA_ILi32EEEEEEfNS5_IJlSB_lEEEfSJ_NS4_8TiledMMAINS4_8MMA_AtomIJNS4_4SM904GMMA29MMA_64x64x8_F32TF32TF32_SS_TNILNSN_7ScaleInE1ELSP_1EEEEEENS4_6LayoutINS5_IJSB_SB_SB_EEENS5_IJNSA_ILi0EEESU_SU_EEEEENS5_IJNS4_10UnderscoreESX_SX_EEEEENS4_23SM90_TMA_LOAD_MULTICASTENS4_14ComposedLayoutINS4_7SwizzleILi3ELi4ELi3EEENS4_18smem_ptr_flag_bitsILi32EEENSS_INS5_IJNSA_ILi8EEESH_EEENS5_IJSH_SB_EEEEEEEvNS4_8identityENS4_13SM90_TMA_LOADES1A_vS1B_EENS_8epilogue10collective6detail29Sm90TmaWarpSpecializedAdapterINS1F_15DefaultEpilogueIfSJ_SJ_NS1E_6thread17LinearCombinationIfLi1EffLNS1J_9ScaleType4KindE0ELNS_15FloatRoundStyleE2EfEENS1_15EpilogueDefaultEEEEEvvEEEEvNT_6ParamsE,"",@"SHT_CUDA_INFO"
	.sectionflags	@""
	.align	4


	//----- nvinfo : EIATTR_CUDA_API_VERSION
	.align		4
        /*0000*/ 	.byte	0x04, 0x37
        /*0002*/ 	.short	(.L_21 - .L_20)
.L_20:
        /*0004*/ 	.word	0x00000082


	//----- nvinfo : EIATTR_KPARAM_INFO
	.align		4
.L_21:
        /*0008*/ 	.byte	0x04, 0x17
        /*000a*/ 	.short	(.L_23 - .L_22)
.L_22:
        /*000c*/ 	.word	0x00000000
        /*0010*/ 	.short	0x0000
        /*0012*/ 	.short	0x0070
        /*0014*/ 	.byte	0x00, 0xf0, 0x01, 0x10


	//----- nvinfo : EIATTR_SPARSE_MMA_MASK
	.align		4
.L_23:
        /*0018*/ 	.byte	0x03, 0x50
        /*001a*/ 	.short	0x0000


	//----- nvinfo : EIATTR_MAXREG_COUNT
	.align		4
        /*001c*/ 	.byte	0x03, 0x1b
        /*001e*/ 	.short	0x00a8


	//----- nvinfo : EIATTR_NUM_BARRIERS
	.align		4
        /*0020*/ 	.byte	0x02, 0x4c
        /*0022*/ 	.byte	0x01
	.zero		1


	//----- nvinfo : EIATTR_EXTERNS
	.align		4
        /*0024*/ 	.byte	0x04, 0x0f
        /*0026*/ 	.short	(.L_25 - .L_24)


	//   ....[0]....
	.align		4
.L_24:
        /*0028*/ 	.word	index@(__assertfail)


	//----- nvinfo : EIATTR_ANNOTATIONS
	.align		4
.L_25:
        /*002c*/ 	.byte	0x04, 0x55
        /*002e*/ 	.short	(.L_27 - .L_26)


	//   ....[0]....
.L_26:
        /*0030*/ 	.word	0x00000001
        /*0034*/ 	.byte	0xb0, 0x0e, 0x00, 0x00, 0x01, 0x00, 0x00, 0x00, 0x80, 0x40, 0x00, 0x00, 0x01, 0x00, 0x00, 0x00
        /*0044*/ 	.byte	0x00, 0x4d, 0x00, 0x00


	//----- nvinfo : EIATTR_MERCURY_ISA_VERSION
	.align		4
.L_27:
        /*0048*/ 	.byte	0x03, 0x5f
        /*004a*/ 	.short	0x0101


	//----- nvinfo : EIATTR_INT_WARP_WIDE_INSTR_OFFSETS
	.align		4
        /*004c*/ 	.byte	0x04, 0x31
        /*004e*/ 	.short	(.L_29 - .L_28)


	//   ....[0]....
.L_28:
        /*0050*/ 	.word	0x00000600


	//   ....[1]....
        /*0054*/ 	.word	0x00000640


	//   ....[2]....
        /*0058*/ 	.word	0x00000780


	//   ....[3]....
        /*005c*/ 	.word	0x00000790


	//   ....[4]....
        /*0060*/ 	.word	0x000007b0


	//   ....[5]....
        /*0064*/ 	.word	0x000007d0


	//   ....[6]....
        /*0068*/ 	.word	0x00000880


	//   ....[7]....
        /*006c*/ 	.word	0x000008d0


	//----- nvinfo : EIATTR_COOP_GROUP_MASK_REGIDS
	.align		4
.L_29:
        /*0070*/ 	.byte	0x04, 0x29
        /*0072*/ 	.short	(.L_31 - .L_30)


	//   ....[0]....
.L_30:
        /*0074*/ 	.word	0xffffffff


	//   ....[1]....
        /*0078*/ 	.word	0xffffffff


	//   ....[2]....
        /*007c*/ 	.word	0xffffffff


	//   ....[3]....
        /*0080*/ 	.word	0xffffffff


	//   ....[4]....
        /*0084*/ 	.word	0xffffffff


	//   ....[5]....
        /*0088*/ 	.word	0xffffffff


	//   ....[6]....
        /*008c*/ 	.word	0xffffffff


	//----- nvinfo : EIATTR_COOP_GROUP_INSTR_OFFSETS
	.align		4
.L_31:
        /*0090*/ 	.byte	0x04, 0x28
        /*0092*/ 	.short	(.L_33 - .L_32)


	//   ....[0]....
.L_32:
        /*0094*/ 	.word	0x00000070


	//   ....[1]....
        /*0098*/ 	.word	0x00000080


	//   ....[2]....
        /*009c*/ 	.word	0x00000140


	//   ....[3]....
        /*00a0*/ 	.word	0x00000440


	//   ....[4]....
        /*00a4*/ 	.word	0x00000480


	//   ....[5]....
        /*00a8*/ 	.word	0x00000920


	//   ....[6]....
        /*00ac*/ 	.word	0x00000a50


	//----- nvinfo : EIATTR_REG_RECONFIG
	.align		4
.L_33:
        /*00b0*/ 	.byte	0x01, 0x54
	.zero		2


	//----- nvinfo : EIATTR_SYSCALL_OFFSETS
	.align		4
        /*00b4*/ 	.byte	0x04, 0x46
        /*00b6*/ 	.short	(.L_35 - .L_34)


	//   ....[0]....
.L_34:
        /*00b8*/ 	.word	0x00001970


	//----- nvinfo : EIATTR_MBARRIER_INSTR_OFFSETS
	.align		4
.L_35:
        /*00bc*/ 	.byte	0x04, 0x39
        /*00be*/ 	.short	(.L_37 - .L_36)


	//   ....[0]....
.L_36:
        /*00c0*/ 	.word	0x00000260
        /*00c4*/ 	.word	0x000000ff
        /*00c8*/ 	.word	0x00000000
        /*00cc*/ 	.short	0x0100
        /*00ce*/ 	.byte	0x08
	.zero		1


	//   ....[1]....
        /*00d0*/ 	.word	0x00000270
        /*00d4*/ 	.word	0x000000ff
        /*00d8*/ 	.word	0x00000070
        /*00dc*/ 	.short	0x0100
        /*00de*/ 	.byte	0x08
	.zero		1


	//   ....[2]....
        /*00e0*/ 	.word	0x00000280
        /*00e4*/ 	.word	0x000000ff
        /*00e8*/ 	.word	0x00000008
        /*00ec*/ 	.short	0x0100
        /*00ee*/ 	.byte	0x08
	.zero		1


	//   ....[3]....
        /*00f0*/ 	.word	0x00000290
        /*00f4*/ 	.word	0x000000ff
        /*00f8*/ 	.word	0x00000078
        /*00fc*/ 	.short	0x0100
        /*00fe*/ 	.byte	0x08
	.zero		1


	//   ....[4]....
        /*0100*/ 	.word	0x000002a0
        /*0104*/ 	.word	0x000000ff
        /*0108*/ 	.word	0x00000010
        /*010c*/ 	.short	0x0100
        /*010e*/ 	.byte	0x08
	.zero		1


	//   ....[5]....
        /*0110*/ 	.word	0x000002b0
        /*0114*/ 	.word	0x000000ff
        /*0118*/ 	.word	0x00000080
        /*011c*/ 	.short	0x0100
        /*011e*/ 	.byte	0x08
	.zero		1


	//   ....[6]....
        /*0120*/ 	.word	0x000002c0
        /*0124*/ 	.word	0x000000ff
        /*0128*/ 	.word	0x00000018
        /*012c*/ 	.short	0x0100
        /*012e*/ 	.byte	0x08
	.zero		1


	//   ....[7]....
        /*0130*/ 	.word	0x000002d0
        /*0134*/ 	.word	0x000000ff
        /*0138*/ 	.word	0x00000088
        /*013c*/ 	.short	0x0100
        /*013e*/ 	.byte	0x08
	.zero		1


	//   ....[8]....
        /*0140*/ 	.word	0x000002e0
        /*0144*/ 	.word	0x000000ff
        /*0148*/ 	.word	0x00000020
        /*014c*/ 	.short	0x0100
        /*014e*/ 	.byte	0x08
	.zero		1


	//   ....[9]....
        /*0150*/ 	.word	0x000002f0
        /*0154*/ 	.word	0x000000ff
        /*0158*/ 	.word	0x00000090
        /*015c*/ 	.short	0x0100
        /*015e*/ 	.byte	0x08
	.zero		1


	//   ....[10]....
        /*0160*/ 	.word	0x00000300
        /*0164*/ 	.word	0x000000ff
        /*0168*/ 	.word	0x00000028
        /*016c*/ 	.short	0x0100
        /*016e*/ 	.byte	0x08
	.zero		1


	//   ....[11]....
        /*0170*/ 	.word	0x00000310
        /*0174*/ 	.word	0x000000ff
        /*0178*/ 	.word	0x00000098
        /*017c*/ 	.short	0x0100
        /*017e*/ 	.byte	0x08
	.zero		1


	//   ....[12]....
        /*0180*/ 	.word	0x00000320
        /*0184*/ 	.word	0x000000ff
        /*0188*/ 	.word	0x00000030
        /*018c*/ 	.short	0x0100
        /*018e*/ 	.byte	0x08
	.zero		1


	//   ....[13]....
        /*0190*/ 	.word	0x00000330
        /*0194*/ 	.word	0x000000ff
        /*0198*/ 	.word	0x000000a0
        /*019c*/ 	.short	0x0100
        /*019e*/ 	.byte	0x08
	.zero		1


	//   ....[14]....
        /*01a0*/ 	.word	0x00000340
        /*01a4*/ 	.word	0x000000ff
        /*01a8*/ 	.word	0x00000038
        /*01ac*/ 	.short	0x0100
        /*01ae*/ 	.byte	0x08
	.zero		1


	//   ....[15]....
        /*01b0*/ 	.word	0x00000350
        /*01b4*/ 	.word	0x000000ff
        /*01b8*/ 	.word	0x000000a8
        /*01bc*/ 	.short	0x0100
        /*01be*/ 	.byte	0x08
	.zero		1


	//   ....[16]....
        /*01c0*/ 	.word	0x00000360
        /*01c4*/ 	.word	0x000000ff
        /*01c8*/ 	.word	0x00000040
        /*01cc*/ 	.short	0x0100
        /*01ce*/ 	.byte	0x08
	.zero		1


	//   ....[17]....
        /*01d0*/ 	.word	0x00000370
        /*01d4*/ 	.word	0x000000ff
        /*01d8*/ 	.word	0x000000b0
        /*01dc*/ 	.short	0x0100
        /*01de*/ 	.byte	0x08
	.zero		1


	//   ....[18]....
        /*01e0*/ 	.word	0x00000380
        /*01e4*/ 	.word	0x000000ff
        /*01e8*/ 	.word	0x00000048
        /*01ec*/ 	.short	0x0100
        /*01ee*/ 	.byte	0x08
	.zero		1


	//   ....[19]....
        /*01f0*/ 	.word	0x00000390
        /*01f4*/ 	.word	0x000000ff
        /*01f8*/ 	.word	0x000000b8
        /*01fc*/ 	.short	0x0100
        /*01fe*/ 	.byte	0x08
	.zero		1


	//   ....[20]....
        /*0200*/ 	.word	0x000003a0
        /*0204*/ 	.word	0x000000ff
        /*0208*/ 	.word	0x00000050
        /*020c*/ 	.short	0x0100
        /*020e*/ 	.byte	0x08
	.zero		1


	//   ....[21]....
        /*0210*/ 	.word	0x000003b0
        /*0214*/ 	.word	0x000000ff
        /*0218*/ 	.word	0x000000c0
        /*021c*/ 	.short	0x0100
        /*021e*/ 	.byte	0x08
	.zero		1


	//   ....[22]....
        /*0220*/ 	.word	0x000003c0
        /*0224*/ 	.word	0x000000ff
        /*0228*/ 	.word	0x00000058
        /*022c*/ 	.short	0x0100
        /*022e*/ 	.byte	0x08
	.zero		1


	//   ....[23]....
        /*0230*/ 	.word	0x000003d0
        /*0234*/ 	.word	0x000000ff
        /*0238*/ 	.word	0x000000c8
        /*023c*/ 	.short	0x0100
        /*023e*/ 	.byte	0x08
	.zero		1


	//   ....[24]....
        /*0240*/ 	.word	0x000003e0
        /*0244*/ 	.word	0x000000ff
        /*0248*/ 	.word	0x00000060
        /*024c*/ 	.short	0x0100
        /*024e*/ 	.byte	0x08
	.zero		1


	//   ....[25]....
        /*0250*/ 	.word	0x000003f0
        /*0254*/ 	.word	0x000000ff
        /*0258*/ 	.word	0x000000d0
        /*025c*/ 	.short	0x0100
        /*025e*/ 	.byte	0x08
	.zero		1


	//   ....[26]....
        /*0260*/ 	.word	0x00000400
        /*0264*/ 	.word	0x000000ff
        /*0268*/ 	.word	0x00000068
        /*026c*/ 	.short	0x0100
        /*026e*/ 	.byte	0x08
	.zero		1


	//   ....[27]....
        /*0270*/ 	.word	0x00000410
        /*0274*/ 	.word	0x000000ff
        /*0278*/ 	.word	0x000000d8
        /*027c*/ 	.short	0x0100
        /*027e*/ 	.byte	0x08
	.zero		1


	//   ....[28]....
        /*0280*/ 	.word	0x00000900
        /*0284*/ 	.word	0x000000ff
        /*0288*/ 	.word	0x00000110
        /*028c*/ 	.short	0x0100
        /*028e*/ 	.byte	0x08
	.zero		1


	//   ....[29]....
        /*0290*/ 	.word	0x000009a0
        /*0294*/ 	.word	0x000000ff
        /*0298*/ 	.word	0x00000118
        /*029c*/ 	.short	0x0100
        /*029e*/ 	.byte	0x08
	.zero		1


	//   ....[30]....
        /*02a0*/ 	.word	0x000009d0
        /*02a4*/ 	.word	0x000000ff
        /*02a8*/ 	.word	0x000000f0
        /*02ac*/ 	.short	0x0100
        /*02ae*/ 	.byte	0x09
	.zero		1


	//   ....[31]....
        /*02b0*/ 	.word	0x000009e0
        /*02b4*/ 	.word	0x000000ff
        /*02b8*/ 	.word	0x000000f8
        /*02bc*/ 	.short	0x0100
        /*02be*/ 	.byte	0x09
	.zero		1


	//   ....[32]....
        /*02c0*/ 	.word	0x000009f0
        /*02c4*/ 	.word	0x000000ff
        /*02c8*/ 	.word	0x00000100
        /*02cc*/ 	.short	0x0100
        /*02ce*/ 	.byte	0x09
	.zero		1


	//   ....[33]....
        /*02d0*/ 	.word	0x00000a00
        /*02d4*/ 	.word	0x000000ff
        /*02d8*/ 	.word	0x00000108
        /*02dc*/ 	.short	0x0100
        /*02de*/ 	.byte	0x09
	.zero		1


	//   ....[34]....
        /*02e0*/ 	.word	0x00001850
        /*02e4*/ 	.word	0x0000003e
        /*02e8*/ 	.word	0x00000000
        /*02ec*/ 	.short	0x010a
        /*02ee*/ 	.byte	0x2a
	.zero		1


	//   ....[35]....
        /*02f0*/ 	.word	0x000019f0
        /*02f4*/ 	.word	0x00000003
        /*02f8*/ 	.word	0x00000000
        /*02fc*/ 	.short	0x010a
        /*02fe*/ 	.byte	0x3f
	.zero		1


	//   ....[36]....
        /*0300*/ 	.word	0x00001a30
        /*0304*/ 	.word	0x00000003
        /*0308*/ 	.word	0x00000000
        /*030c*/ 	.short	0x010a
        /*030e*/ 	.byte	0x3f
	.zero		1


	//   ....[37]....
        /*0310*/ 	.word	0x00001d30
        /*0314*/ 	.word	0x000000ff
        /*0318*/ 	.word	0x00000000
        /*031c*/ 	.short	0x010a
        /*031e*/ 	.byte	0x04
	.zero		1


	//   ....[38]....
        /*0320*/ 	.word	0x00001d70
        /*0324*/ 	.word	0x000000ff
        /*0328*/ 	.word	0x00000000
        /*032c*/ 	.short	0x010a
        /*032e*/ 	.byte	0x04
	.zero		1


	//   ....[39]....
        /*0330*/ 	.word	0x00001fd0
        /*0334*/ 	.word	0x00000005
        /*0338*/ 	.word	0x00000000
        /*033c*/ 	.short	0x0101
        /*033e*/ 	.byte	0x3f
	.zero		1


	//   ....[40]....
        /*0340*/ 	.word	0x000020d0
        /*0344*/ 	.word	0x0000003f
        /*0348*/ 	.word	0x00000000
        /*034c*/ 	.short	0x0101
        /*034e*/ 	.byte	0x2f
	.zero		1


	//   ....[41]....
        /*0350*/ 	.word	0x000021f0
        /*0354*/ 	.word	0x00000000
        /*0358*/ 	.word	0x00000000
        /*035c*/ 	.short	0x0101
        /*035e*/ 	.byte	0x3f
	.zero		1


	//   ....[42]....
        /*0360*/ 	.word	0x000022b0
        /*0364*/ 	.word	0x0000003e
        /*0368*/ 	.word	0x00000010
        /*036c*/ 	.short	0x010a
        /*036e*/ 	.byte	0x2a
	.zero		1


	//   ....[43]....
        /*0370*/ 	.word	0x000040a0
        /*0374*/ 	.word	0x00000041
        /*0378*/ 	.word	0x00000000
        /*037c*/ 	.short	0x0101
        /*037e*/ 	.byte	0x2f
	.zero		1


	//   ....[44]....
        /*0380*/ 	.word	0x00004a40
        /*0384*/ 	.word	0x0000000c
        /*0388*/ 	.word	0x00000070
        /*038c*/ 	.short	0x010a
        /*038e*/ 	.byte	0x3f
	.zero		1


	//   ....[45]....
        /*0390*/ 	.word	0x00004e90
        /*0394*/ 	.word	0x00000004
        /*0398*/ 	.word	0x00000118
        /*039c*/ 	.short	0x0101
        /*039e*/ 	.byte	0x3f
	.zero		1


	//   ....[46]....
        /*03a0*/ 	.word	0x000055a0
        /*03a4*/ 	.word	0x00000007
        /*03a8*/ 	.word	0x00000000
        /*03ac*/ 	.short	0x010a
        /*03ae*/ 	.byte	0x3f
	.zero		1


	//   ....[47]....
        /*03b0*/ 	.word	0x00005620
        /*03b4*/ 	.word	0x00000009
        /*03b8*/ 	.word	0x00000000
        /*03bc*/ 	.short	0x010a
        /*03be*/ 	.byte	0x3f
	.zero		1


	//   ....[48]....
        /*03c0*/ 	.word	0x000056b0
        /*03c4*/ 	.word	0x00000006
        /*03c8*/ 	.word	0x00000000
        /*03cc*/ 	.short	0x010a
        /*03ce*/ 	.byte	0x3f
	.zero		1


	//   ....[49]....
        /*03d0*/ 	.word	0x00005740
        /*03d4*/ 	.word	0x00000009
        /*03d8*/ 	.word	0x00000000
        /*03dc*/ 	.short	0x010a
        /*03de*/ 	.byte	0x3f
	.zero		1


	//   ....[50]....
        /*03e0*/ 	.word	0x000057d0
        /*03e4*/ 	.word	0x00000006
        /*03e8*/ 	.word	0x00000000
        /*03ec*/ 	.short	0x010a
        /*03ee*/ 	.byte	0x3f
	.zero		1


	//   ....[51]....
        /*03f0*/ 	.word	0x00005860
        /*03f4*/ 	.word	0x00000009
        /*03f8*/ 	.word	0x00000000
        /*03fc*/ 	.short	0x010a
        /*03fe*/ 	.byte	0x3f
	.zero		1


	//   ....[52]....
        /*0400*/ 	.word	0x000058f0
        /*0404*/ 	.word	0x00000006
        /*0408*/ 	.word	0x00000000
        /*040c*/ 	.short	0x010a
        /*040e*/ 	.byte	0x3f
	.zero		1


	//   ....[53]....
        /*0410*/ 	.word	0x00005980
        /*0414*/ 	.word	0x00000009
        /*0418*/ 	.word	0x00000000
        /*041c*/ 	.short	0x010a
        /*041e*/ 	.byte	0x3f
	.zero		1


	//   ....[54]....
        /*0420*/ 	.word	0x00005a10
        /*0424*/ 	.word	0x00000006
        /*0428*/ 	.word	0x00000000
        /*042c*/ 	.short	0x010a
        /*042e*/ 	.byte	0x3f
	.zero		1


	//   ....[55]....
        /*0430*/ 	.word	0x00005aa0
        /*0434*/ 	.word	0x00000009
        /*0438*/ 	.word	0x00000000
        /*043c*/ 	.short	0x010a
        /*043e*/ 	.byte	0x3f
	.zero		1


	//   ....[56]....
        /*0440*/ 	.word	0x00005b30
        /*0444*/ 	.word	0x00000006
        /*0448*/ 	.word	0x00000000
        /*044c*/ 	.short	0x010a
        /*044e*/ 	.byte	0x3f
	.zero		1


	//   ....[57]....
        /*0450*/ 	.word	0x00005bc0
        /*0454*/ 	.word	0x00000009
        /*0458*/ 	.word	0x00000000
        /*045c*/ 	.short	0x010a
        /*045e*/ 	.byte	0x3f
	.zero		1


	//   ....[58]....
        /*0460*/ 	.word	0x00005c50
        /*0464*/ 	.word	0x00000006
        /*0468*/ 	.word	0x00000000
        /*046c*/ 	.short	0x010a
        /*046e*/ 	.byte	0x3f
	.zero		1


	//   ....[59]....
        /*0470*/ 	.word	0x00005ce0
        /*0474*/ 	.word	0x00000003
        /*0478*/ 	.word	0x00000000
        /*047c*/ 	.short	0x010a
        /*047e*/ 	.byte	0x3f
	.zero		1


	//   ....[60]....
        /*0480*/ 	.word	0x00005d40
        /*0484*/ 	.word	0x00000040
        /*0488*/ 	.word	0x00000000
        /*048c*/ 	.short	0x010a
        /*048e*/ 	.byte	0x3f
	.zero		1


	//   ....[61]....
        /*0490*/ 	.word	0x00005d90
        /*0494*/ 	.word	0x00000003
        /*0498*/ 	.word	0x00000000
        /*049c*/ 	.short	0x010a
        /*049e*/ 	.byte	0x3f
	.zero		1


	//   ....[62]....
        /*04a0*/ 	.word	0x00005df0
        /*04a4*/ 	.word	0x00000005
        /*04a8*/ 	.word	0x00000000
        /*04ac*/ 	.short	0x010a
        /*04ae*/ 	.byte	0x3f
	.zero		1


	//   ....[63]....
        /*04b0*/ 	.word	0x00005e40
        /*04b4*/ 	.word	0x00000040
        /*04b8*/ 	.word	0x00000010
        /*04bc*/ 	.short	0x010a
        /*04be*/ 	.byte	0x3f
	.zero		1


	//   ....[64]....
        /*04c0*/ 	.word	0x00005f10
        /*04c4*/ 	.word	0x0000000c
        /*04c8*/ 	.word	0x00000070
        /*04cc*/ 	.short	0x010a
        /*04ce*/ 	.byte	0x3f
	.zero		1


	//   ....[65]....
        /*04d0*/ 	.word	0x00005fe0
        /*04d4*/ 	.word	0x00000007
        /*04d8*/ 	.word	0x00000000
        /*04dc*/ 	.short	0x010a
        /*04de*/ 	.byte	0x3f
	.zero		1


	//   ....[66]....
        /*04e0*/ 	.word	0x00006030
        /*04e4*/ 	.word	0x00000009
        /*04e8*/ 	.word	0x00000000
        /*04ec*/ 	.short	0x010a
        /*04ee*/ 	.byte	0x3f
	.zero		1


	//   ....[67]....
        /*04f0*/ 	.word	0x00006080
        /*04f4*/ 	.word	0x00000006
        /*04f8*/ 	.word	0x00000000
        /*04fc*/ 	.short	0x010a
        /*04fe*/ 	.byte	0x3f
	.zero		1


	//   ....[68]....
        /*0500*/ 	.word	0x000060d0
        /*0504*/ 	.word	0x00000009
        /*0508*/ 	.word	0x00000000
        /*050c*/ 	.short	0x010a
        /*050e*/ 	.byte	0x3f
	.zero		1


	//   ....[69]....
        /*0510*/ 	.word	0x00006120
        /*0514*/ 	.word	0x00000006
        /*0518*/ 	.word	0x00000000
        /*051c*/ 	.short	0x010a
        /*051e*/ 	.byte	0x3f
	.zero		1


	//   ....[70]....
        /*0520*/ 	.word	0x00006170
        /*0524*/ 	.word	0x00000009
        /*0528*/ 	.word	0x00000000
        /*052c*/ 	.short	0x010a
        /*052e*/ 	.byte	0x3f
	.zero		1


	//   ....[71]....
        /*0530*/ 	.word	0x000061c0
        /*0534*/ 	.word	0x00000006
        /*0538*/ 	.word	0x00000000
        /*053c*/ 	.short	0x010a
        /*053e*/ 	.byte	0x3f
	.zero		1


	//   ....[72]....
        /*0540*/ 	.word	0x00006210
        /*0544*/ 	.word	0x00000009
        /*0548*/ 	.word	0x00000000
        /*054c*/ 	.short	0x010a
        /*054e*/ 	.byte	0x3f
	.zero		1


	//   ....[73]....
        /*0550*/ 	.word	0x00006260
        /*0554*/ 	.word	0x00000006
        /*0558*/ 	.word	0x00000000
        /*055c*/ 	.short	0x010a
        /*055e*/ 	.byte	0x3f
	.zero		1


	//   ....[74]....
        /*0560*/ 	.word	0x000062b0
        /*0564*/ 	.word	0x00000009
        /*0568*/ 	.word	0x00000000
        /*056c*/ 	.short	0x010a
        /*056e*/ 	.byte	0x3f
	.zero		1


	//   ....[75]....
        /*0570*/ 	.word	0x00006300
        /*0574*/ 	.word	0x00000006
        /*0578*/ 	.word	0x00000000
        /*057c*/ 	.short	0x010a
        /*057e*/ 	.byte	0x3f
	.zero		1


	//   ....[76]....
        /*0580*/ 	.word	0x00006350
        /*0584*/ 	.word	0x00000009
        /*0588*/ 	.word	0x00000000
        /*058c*/ 	.short	0x010a
        /*058e*/ 	.byte	0x3f
	.zero		1


	//   ....[77]....
        /*0590*/ 	.word	0x000063a0
        /*0594*/ 	.word	0x00000006
        /*0598*/ 	.word	0x00000000
        /*059c*/ 	.short	0x010a
        /*059e*/ 	.byte	0x3f
	.zero		1


	//----- nvinfo : EIATTR_NUM_MBARRIERS
	.align		4
.L_37:
        /*05a0*/ 	.byte	0x03, 0x38
        /*05a2*/ 	.short	0x0022


	//----- nvinfo : EIATTR_EXIT_INSTR_OFFSETS
	.align		4
        /*05a4*/ 	.byte	0x04, 0x1c
        /*05a6*/ 	.short	(.L_39 - .L_38)


	//   ....[0]....
.L_38:
        /*05a8*/ 	.word	0x00001500


	//   ....[1]....
        /*05ac*/ 	.word	0x00001560


	//   ....[2]....
        /*05b0*/ 	.word	0x00004730


	//   ....[3]....
        /*05b4*/ 	.word	0x00004760


	//   ....[4]....
        /*05b8*/ 	.word	0x00005d30


	//----- nvinfo : EIATTR_MAX_THREADS
	.align		4
.L_39:
        /*05bc*/ 	.byte	0x04, 0x05
        /*05be*/ 	.short	(.L_41 - .L_40)
.L_40:
        /*05c0*/ 	.word	0x00000180
        /*05c4*/ 	.word	0x00000001
        /*05c8*/ 	.word	0x00000001


	//----- nvinfo : EIATTR_CRS_STACK_SIZE
	.align		4
.L_41:
        /*05cc*/ 	.byte	0x04, 0x1e
        /*05ce*/ 	.short	(.L_43 - .L_42)
.L_42:
        /*05d0*/ 	.word	0x00000000


	//----- nvinfo : EIATTR_CBANK_PARAM_SIZE
	.align		4
.L_43:
        /*05d4*/ 	.byte	0x03, 0x19
        /*05d6*/ 	.short	0x0470


	//----- nvinfo : EIATTR_PARAM_CBANK
	.align		4
        /*05d8*/ 	.byte	0x04, 0x0a
        /*05da*/ 	.short	(.L_45 - .L_44)
	.align		4
.L_44:
        /*05dc*/ 	.word	index@(.nv.constant0._ZN7cutlass13device_kernelINS_4gemm6kernel13GemmUniversalIN4cute5tupleIJiiiiEEENS1_10collective13CollectiveMmaINS1_34MainloopSm90TmaGmmaWarpSpecializedILi14ENS5_IJNS4_1CILi1EEENSA_ILi4EEESB_EEENS1_32KernelTmaWarpSpecializedPingpongEEENS5_IJNSA_ILi64EEESG_NSA_ILi32EEEEEEfNS5_IJlSB_lEEEfSJ_NS4_8TiledMMAINS4_8MMA_AtomIJNS4_4SM904GMMA29MMA_64x64x8_F32TF32TF32_SS_TNILNSN_7ScaleInE1ELSP_1EEEEEENS4_6LayoutINS5_IJSB_SB_SB_EEENS5_IJNSA_ILi0EEESU_SU_EEEEENS5_IJNS4_10UnderscoreESX_SX_EEEEENS4_23SM90_TMA_LOAD_MULTICASTENS4_14ComposedLayoutINS4_7SwizzleILi3ELi4ELi3EEENS4_18smem_ptr_flag_bitsILi32EEENSS_INS5_IJNSA_ILi8EEESH_EEENS5_IJSH_SB_EEEEEEEvNS4_8identityENS4_13SM90_TMA_LOADES1A_vS1B_EENS_8epilogue10collective6detail29Sm90TmaWarpSpecializedAdapterINS1F_15DefaultEpilogueIfSJ_SJ_NS1E_6thread17LinearCombinationIfLi1EffLNS1J_9ScaleType4KindE0ELNS_15FloatRoundStyleE2EfEENS1_15EpilogueDefaultEEEEEvvEEEEvNT_6ParamsE)
        /*05e0*/ 	.short	0x0210
        /*05e2*/ 	.short	0x0470


	//----- nvinfo : EIATTR_SW_WAR
	.align		4
.L_45:
        /*05e4*/ 	.byte	0x04, 0x36
        /*05e6*/ 	.short	(.L_47 - .L_46)
.L_46:
        /*05e8*/ 	.word	0x00000008
.L_47:


//--------------------- .nv.callgraph             --------------------------
	.section	.nv.callgraph,"",@"SHT_CUDA_CALLGRAPH"
	.align	4
	.sectionentsize	8
	.align		4
        /*0000*/ 	.word	0x00000000
	.align		4
        /*0004*/ 	.word	0xffffffff
	.align		4
        /*0008*/ 	.word	index@(_ZN7cutlass13device_kernelINS_4gemm6kernel13GemmUniversalIN4cute5tupleIJiiiiEEENS1_10collective13CollectiveMmaINS1_34MainloopSm90TmaGmmaWarpSpecializedILi14ENS5_IJNS4_1CILi1EEENSA_ILi4EEESB_EEENS1_32KernelTmaWarpSpecializedPingpongEEENS5_IJNSA_ILi64EEESG_NSA_ILi32EEEEEEfNS5_IJlSB_lEEEfSJ_NS4_8TiledMMAINS4_8MMA_AtomIJNS4_4SM904GMMA29MMA_64x64x8_F32TF32TF32_SS_TNILNSN_7ScaleInE1ELSP_1EEEEEENS4_6LayoutINS5_IJSB_SB_SB_EEENS5_IJNSA_ILi0EEESU_SU_EEEEENS5_IJNS4_10UnderscoreESX_SX_EEEEENS4_23SM90_TMA_LOAD_MULTICASTENS4_14ComposedLayoutINS4_7SwizzleILi3ELi4ELi3EEENS4_18smem_ptr_flag_bitsILi32EEENSS_INS5_IJNSA_ILi8EEESH_EEENS5_IJSH_SB_EEEEEEEvNS4_8identityENS4_13SM90_TMA_LOADES1A_vS1B_EENS_8epilogue10collective6detail29Sm90TmaWarpSpecializedAdapterINS1F_15DefaultEpilogueIfSJ_SJ_NS1E_6thread17LinearCombinationIfLi1EffLNS1J_9ScaleType4KindE0ELNS_15FloatRoundStyleE2EfEENS1_15EpilogueDefaultEEEEEvvEEEEvNT_6ParamsE)
	.align		4
        /*000c*/ 	.word	index@(__assertfail)
	.align		4
        /*0010*/ 	.word	0x00000000
	.align		4
        /*0014*/ 	.word	0xfffffffe
	.align		4
        /*0018*/ 	.word	0x00000000
	.align		4
        /*001c*/ 	.word	0xfffffffd
	.align		4
        /*0020*/ 	.word	0x00000000
	.align		4
        /*0024*/ 	.word	0xfffffffc


//--------------------- .nv.constant4             --------------------------
	.section	.nv.constant4,"a",@progbits
	.align	8
	.align		8
.nv.constant4:
        /*0000*/ 	.dword	__assertfail
	.align		8
        /*0008*/ 	.dword	__unnamed_1
	.align		8
        /*0010*/ 	.dword	_ZN40_INTERNAL_472c54b2_4_k_cu_333aa6c2_283794cuda3std3__45__cpo5beginE
	.align		8
        /*0018*/ 	.dword	_ZN40_INTERNAL_472c54b2_4_k_cu_333aa6c2_283794cuda3std3__45__cpo3endE
	.align		8
        /*0020*/ 	.dword	_ZN40_INTERNAL_472c54b2_4_k_cu_333aa6c2_283794cuda3std3__45__cpo6cbeginE
	.align		8
        /*0028*/ 	.dword	_ZN40_INTERNAL_472c54b2_4_k_cu_333aa6c2_283794cuda3std3__45__cpo4cendE
	.align		8
        /*0030*/ 	.dword	_ZN40_INTERNAL_472c54b2_4_k_cu_333aa6c2_283794cuda3std3__442_GLOBAL__N__472c54b2_4_k_cu_333aa6c2_283796ignoreE
	.align		8
        /*0038*/ 	.dword	_ZN40_INTERNAL_472c54b2_4_k_cu_333aa6c2_283794cuda3std3__419piecewise_constructE
	.align		8
        /*0040*/ 	.dword	_ZN40_INTERNAL_472c54b2_4_k_cu_333aa6c2_283794cuda3std3__48in_placeE
	.align		8
        /*0048*/ 	.dword	_ZN40_INTERNAL_472c54b2_4_k_cu_333aa6c2_283794cuda3std6ranges3__45__cpo4swapE
	.align		8
        /*0050*/ 	.dword	_ZN40_INTERNAL_472c54b2_4_k_cu_333aa6c2_283794cuda3std6ranges3__45__cpo9iter_moveE
	.align		8
        /*0058*/ 	.dword	_ZN40_INTERNAL_472c54b2_4_k_cu_333aa6c2_283794cute7productE
	.align		8
        /*0060*/ 	.dword	_ZN40_INTERNAL_472c54b2_4_k_cu_333aa6c2_283794cute1_E
	.align		8
        /*0068*/ 	.dword	$str$22
	.align		8
        /*0070*/ 	.dword	$str$23


//--------------------- .text._ZN7cutlass13device_kernelINS_4gemm6kernel13GemmUniversalIN4cute5tupleIJiiiiEEENS1_10collective13CollectiveMmaINS1_34MainloopSm90TmaGmmaWarpSpecializedILi14ENS5_IJNS4_1CILi1EEENSA_ILi4EEESB_EEENS1_32KernelTmaWarpSpecializedPingpongEEENS5_IJNSA_ILi64EEESG_NSA_ILi32EEEEEEfNS5_IJlSB_lEEEfSJ_NS4_8TiledMMAINS4_8MMA_AtomIJNS4_4SM904GMMA29MMA_64x64x8_F32TF32TF32_SS_TNILNSN_7ScaleInE1ELSP_1EEEEEENS4_6LayoutINS5_IJSB_SB_SB_EEENS5_IJNSA_ILi0EEESU_SU_EEEEENS5_IJNS4_10UnderscoreESX_SX_EEEEENS4_23SM90_TMA_LOAD_MULTICASTENS4_14ComposedLayoutINS4_7SwizzleILi3ELi4ELi3EEENS4_18smem_ptr_flag_bitsILi32EEENSS_INS5_IJNSA_ILi8EEESH_EEENS5_IJSH_SB_EEEEEEEvNS4_8identityENS4_13SM90_TMA_LOADES1A_vS1B_EENS_8epilogue10collective6detail29Sm90TmaWarpSpecializedAdapterINS1F_15DefaultEpilogueIfSJ_SJ_NS1E_6thread17LinearCombinationIfLi1EffLNS1J_9ScaleType4KindE0ELNS_15FloatRoundStyleE2EfEENS1_15EpilogueDefaultEEEEEvvEEEEvNT_6ParamsE --------------------------
	.section	.text._ZN7cutlass13device_kernelINS_4gemm6kernel13GemmUniversalIN4cute5tupleIJiiiiEEENS1_10collective13CollectiveMmaINS1_34MainloopSm90TmaGmmaWarpSpecializedILi14ENS5_IJNS4_1CILi1EEENSA_ILi4EEESB_EEENS1_32KernelTmaWarpSpecializedPingpongEEENS5_IJNSA_ILi64EEESG_NSA_ILi32EEEEEEfNS5_IJlSB_lEEEfSJ_NS4_8TiledMMAINS4_8MMA_AtomIJNS4_4SM904GMMA29MMA_64x64x8_F32TF32TF32_SS_TNILNSN_7ScaleInE1ELSP_1EEEEEENS4_6LayoutINS5_IJSB_SB_SB_EEENS5_IJNSA_ILi0EEESU_SU_EEEEENS5_IJNS4_10UnderscoreESX_SX_EEEEENS4_23SM90_TMA_LOAD_MULTICASTENS4_14ComposedLayoutINS4_7SwizzleILi3ELi4ELi3EEENS4_18smem_ptr_flag_bitsILi32EEENSS_INS5_IJNSA_ILi8EEESH_EEENS5_IJSH_SB_EEEEEEEvNS4_8identityENS4_13SM90_TMA_LOADES1A_vS1B_EENS_8epilogue10collective6detail29Sm90TmaWarpSpecializedAdapterINS1F_15DefaultEpilogueIfSJ_SJ_NS1E_6thread17LinearCombinationIfLi1EffLNS1J_9ScaleType4KindE0ELNS_15FloatRoundStyleE2EfEENS1_15EpilogueDefaultEEEEEvvEEEEvNT_6ParamsE,"ax",@progbits
	.align	128
.text._ZN7cutlass13device_kernelINS_4gemm6kernel13GemmUniversalIN4cute5tupleIJiiiiEEENS1_10collective13CollectiveMmaINS1_34MainloopSm90TmaGmmaWarpSpecializedILi14ENS5_IJNS4_1CILi1EEENSA_ILi4EEESB_EEENS1_32KernelTmaWarpSpecializedPingpongEEENS5_IJNSA_ILi64EEESG_NSA_ILi32EEEEEEfNS5_IJlSB_lEEEfSJ_NS4_8TiledMMAINS4_8MMA_AtomIJNS4_4SM904GMMA29MMA_64x64x8_F32TF32TF32_SS_TNILNSN_7ScaleInE1ELSP_1EEEEEENS4_6LayoutINS5_IJSB_SB_SB_EEENS5_IJNSA_ILi0EEESU_SU_EEEEENS5_IJNS4_10UnderscoreESX_SX_EEEEENS4_23SM90_TMA_LOAD_MULTICASTENS4_14ComposedLayoutINS4_7SwizzleILi3ELi4ELi3EEENS4_18smem_ptr_flag_bitsILi32EEENSS_INS5_IJNSA_ILi8EEESH_EEENS5_IJSH_SB_EEEEEEEvNS4_8identityENS4_13SM90_TMA_LOADES1A_vS1B_EENS_8epilogue10collective6detail29Sm90TmaWarpSpecializedAdapterINS1F_15DefaultEpilogueIfSJ_SJ_NS1E_6thread17LinearCombinationIfLi1EffLNS1J_9ScaleType4KindE0ELNS_15FloatRoundStyleE2EfEENS1_15EpilogueDefaultEEEEEvvEEEEvNT_6ParamsE:
        .type           _ZN7cutlass13device_kernelINS_4gemm6kernel13GemmUniversalIN4cute5tupleIJiiiiEEENS1_10collective13CollectiveMmaINS1_34MainloopSm90TmaGmmaWarpSpecializedILi14ENS5_IJNS4_1CILi1EEENSA_ILi4EEESB_EEENS1_32KernelTmaWarpSpecializedPingpongEEENS5_IJNSA_ILi64EEESG_NSA_ILi32EEEEEEfNS5_IJlSB_lEEEfSJ_NS4_8TiledMMAINS4_8MMA_AtomIJNS4_4SM904GMMA29MMA_64x64x8_F32TF32TF32_SS_TNILNSN_7ScaleInE1ELSP_1EEEEEENS4_6LayoutINS5_IJSB_SB_SB_EEENS5_IJNSA_ILi0EEESU_SU_EEEEENS5_IJNS4_10UnderscoreESX_SX_EEEEENS4_23SM90_TMA_LOAD_MULTICASTENS4_14ComposedLayoutINS4_7SwizzleILi3ELi4ELi3EEENS4_18smem_ptr_flag_bitsILi32EEENSS_INS5_IJNSA_ILi8EEESH_EEENS5_IJSH_SB_EEEEEEEvNS4_8identityENS4_13SM90_TMA_LOADES1A_vS1B_EENS_8epilogue10collective6detail29Sm90TmaWarpSpecializedAdapterINS1F_15DefaultEpilogueIfSJ_SJ_NS1E_6thread17LinearCombinationIfLi1EffLNS1J_9ScaleType4KindE0ELNS_15FloatRoundStyleE2EfEENS1_15EpilogueDefaultEEEEEvvEEEEvNT_6ParamsE,@function
        .size           _ZN7cutlass13device_kernelINS_4gemm6kernel13GemmUniversalIN4cute5tupleIJiiiiEEENS1_10collective13CollectiveMmaINS1_34MainloopSm90TmaGmmaWarpSpecializedILi14ENS5_IJNS4_1CILi1EEENSA_ILi4EEESB_EEENS1_32KernelTmaWarpSpecializedPingpongEEENS5_IJNSA_ILi64EEESG_NSA_ILi32EEEEEEfNS5_IJlSB_lEEEfSJ_NS4_8TiledMMAINS4_8MMA_AtomIJNS4_4SM904GMMA29MMA_64x64x8_F32TF32TF32_SS_TNILNSN_7ScaleInE1ELSP_1EEEEEENS4_6LayoutINS5_IJSB_SB_SB_EEENS5_IJNSA_ILi0EEESU_SU_EEEEENS5_IJNS4_10UnderscoreESX_SX_EEEEENS4_23SM90_TMA_LOAD_MULTICASTENS4_14ComposedLayoutINS4_7SwizzleILi3ELi4ELi3EEENS4_18smem_ptr_flag_bitsILi32EEENSS_INS5_IJNSA_ILi8EEESH_EEENS5_IJSH_SB_EEEEEEEvNS4_8identityENS4_13SM90_TMA_LOADES1A_vS1B_EENS_8epilogue10collective6detail29Sm90TmaWarpSpecializedAdapterINS1F_15DefaultEpilogueIfSJ_SJ_NS1E_6thread17LinearCombinationIfLi1EffLNS1J_9ScaleType4KindE0ELNS_15FloatRoundStyleE2EfEENS1_15EpilogueDefaultEEEEEvvEEEEvNT_6ParamsE,(.L_x_160 - _ZN7cutlass13device_kernelINS_4gemm6kernel13GemmUniversalIN4cute5tupleIJiiiiEEENS1_10collective13CollectiveMmaINS1_34MainloopSm90TmaGmmaWarpSpecializedILi14ENS5_IJNS4_1CILi1EEENSA_ILi4EEESB_EEENS1_32KernelTmaWarpSpecializedPingpongEEENS5_IJNSA_ILi64EEESG_NSA_ILi32EEEEEEfNS5_IJlSB_lEEEfSJ_NS4_8TiledMMAINS4_8MMA_AtomIJNS4_4SM904GMMA29MMA_64x64x8_F32TF32TF32_SS_TNILNSN_7ScaleInE1ELSP_1EEEEEENS4_6LayoutINS5_IJSB_SB_SB_EEENS5_IJNSA_ILi0EEESU_SU_EEEEENS5_IJNS4_10UnderscoreESX_SX_EEEEENS4_23SM90_TMA_LOAD_MULTICASTENS4_14ComposedLayoutINS4_7SwizzleILi3ELi4ELi3EEENS4_18smem_ptr_flag_bitsILi32EEENSS_INS5_IJNSA_ILi8EEESH_EEENS5_IJSH_SB_EEEEEEEvNS4_8identityENS4_13SM90_TMA_LOADES1A_vS1B_EENS_8epilogue10collective6detail29Sm90TmaWarpSpecializedAdapterINS1F_15DefaultEpilogueIfSJ_SJ_NS1E_6thread17LinearCombinationIfLi1EffLNS1J_9ScaleType4KindE0ELNS_15FloatRoundStyleE2EfEENS1_15EpilogueDefaultEEEEEvvEEEEvNT_6ParamsE)
        .other          _ZN7cutlass13device_kernelINS_4gemm6kernel13GemmUniversalIN4cute5tupleIJiiiiEEENS1_10collective13CollectiveMmaINS1_34MainloopSm90TmaGmmaWarpSpecializedILi14ENS5_IJNS4_1CILi1EEENSA_ILi4EEESB_EEENS1_32KernelTmaWarpSpecializedPingpongEEENS5_IJNSA_ILi64EEESG_NSA_ILi32EEEEEEfNS5_IJlSB_lEEEfSJ_NS4_8TiledMMAINS4_8MMA_AtomIJNS4_4SM904GMMA29MMA_64x64x8_F32TF32TF32_SS_TNILNSN_7ScaleInE1ELSP_1EEEEEENS4_6LayoutINS5_IJSB_SB_SB_EEENS5_IJNSA_ILi0EEESU_SU_EEEEENS5_IJNS4_10UnderscoreESX_SX_EEEEENS4_23SM90_TMA_LOAD_MULTICASTENS4_14ComposedLayoutINS4_7SwizzleILi3ELi4ELi3EEENS4_18smem_ptr_flag_bitsILi32EEENSS_INS5_IJNSA_ILi8EEESH_EEENS5_IJSH_SB_EEEEEEEvNS4_8identityENS4_13SM90_TMA_LOADES1A_vS1B_EENS_8epilogue10collective6detail29Sm90TmaWarpSpecializedAdapterINS1F_15DefaultEpilogueIfSJ_SJ_NS1E_6thread17LinearCombinationIfLi1EffLNS1J_9ScaleType4KindE0ELNS_15FloatRoundStyleE2EfEENS1_15EpilogueDefaultEEEEEvvEEEEvNT_6ParamsE,@"STO_CUDA_ENTRY STV_DEFAULT"
_ZN7cutlass13device_kernelINS_4gemm6kernel13GemmUniversalIN4cute5tupleIJiiiiEEENS1_10collective13CollectiveMmaINS1_34MainloopSm90TmaGmmaWarpSpecializedILi14ENS5_IJNS4_1CILi1EEENSA_ILi4EEESB_EEENS1_32KernelTmaWarpSpecializedPingpongEEENS5_IJNSA_ILi64EEESG_NSA_ILi32EEEEEEfNS5_IJlSB_lEEEfSJ_NS4_8TiledMMAINS4_8MMA_AtomIJNS4_4SM904GMMA29MMA_64x64x8_F32TF32TF32_SS_TNILNSN_7ScaleInE1ELSP_1EEEEEENS4_6LayoutINS5_IJSB_SB_SB_EEENS5_IJNSA_ILi0EEESU_SU_EEEEENS5_IJNS4_10UnderscoreESX_SX_EEEEENS4_23SM90_TMA_LOAD_MULTICASTENS4_14ComposedLayoutINS4_7SwizzleILi3ELi4ELi3EEENS4_18smem_ptr_flag_bitsILi32EEENSS_INS5_IJNSA_ILi8EEESH_EEENS5_IJSH_SB_EEEEEEEvNS4_8identityENS4_13SM90_TMA_LOADES1A_vS1B_EENS_8epilogue10collective6detail29Sm90TmaWarpSpecializedAdapterINS1F_15DefaultEpilogueIfSJ_SJ_NS1E_6thread17LinearCombinationIfLi1EffLNS1J_9ScaleType4KindE0ELNS_15FloatRoundStyleE2EfEENS1_15EpilogueDefaultEEEEEvvEEEEvNT_6ParamsE:
[----:B------:R-:W0:Y:S02]  /*0000*/  LDC R1, c[0x0][0x28] ;  /* 0x00000a00ff017b82 */ /* 0x000e240000000800 */
[----:B0-----:R-:W-:Y:S01]  /*0010*/  VIADD R1, R1, 0xfffffff8 ;  /* 0xfffffff801017836 */ /* 0x001fe20000000000 */
[----:B------:R-:W0:Y:S01]  /*0020*/  S2R R4, SR_TID.X ;  /* 0x0000000000047919 */ /* 0x000e220000002100 */
[----:B------:R-:W-:Y:S01]  /*0030*/  ELECT P0, URZ, PT ;  /* 0x00000000003f782f */ /* 0x000fe20003800000 */
[----:B------:R-:W-:Y:S01]  /*0040*/  BSSY B0, `(.L_x_0) ;  /* 0x000000f000007945 */ /* 0x000fe20003800000 */
[--C-:B0-----:R-:W-:Y:S02]  /*0050*/  SHF.R.U32.HI R2, RZ, 0x5, R4.reuse ;  /* 0x00000005ff027819 */ /* 0x101fe40000011604 */
[----:B------:R-:W-:-:S03]  /*0060*/  SHF.R.U32.HI R7, RZ, 0x7, R4 ;  /* 0x00000007ff077819 */ /* 0x000fc60000011604 */
[----:B------:R-:W0:Y:S04]  /*0070*/  SHFL.IDX PT, R5, R2, RZ, 0x1f ;  /* 0x00001fff02057589 */ /* 0x000e2800000e0000 */
[----:B------:R1:W2:Y:S01]  /*0080*/  SHFL.IDX PT, R10, R7, RZ, 0x1f ;  /* 0x00001fff070a7589 */ /* 0x0002a200000e0000 */
[----:B0-----:R-:W-:-:S13]  /*0090*/  ISETP.NE.OR P0, PT, R5, RZ, !P0 ;  /* 0x000000ff0500720c */ /* 0x001fda0004705670 */
[----:B-12---:R-:W-:Y:S05]  /*00a0*/  @P0 BRA `(.L_x_1) ;  /* 0x0000000000200947 */ /* 0x006fea0003800000 */
[----:B------:R-:W-:Y:S02]  /*00b0*/  ULDC.64 UR4, c[0x0][0x198] ;  /* 0x0000660000047ab9 */ /* 0x000fe40000000a00 */
[----:B------:R-:W-:Y:S02]  /*00c0*/  UIADD3 UR6, UP0, UR4, 0xf0, URZ ;  /* 0x000000f004067890 */ /* 0x000fe4000ff1e03f */
[----:B------:R-:W-:Y:S02]  /*00d0*/  UIADD3 UR4, UP1, UR4, 0x1f0, URZ ;  /* 0x000001f004047890 */ /* 0x000fe4000ff3e03f */
[----:B------:R-:W-:Y:S02]  /*00e0*/  UIADD3.X UR7, URZ, UR5, URZ, UP0, !UPT ;  /* 0x000000053f077290 */ /* 0x000fe400087fe43f */
[----:B------:R-:W-:-:S07]  /*00f0*/  UIADD3.X UR5, URZ, UR5, URZ, UP1, !UPT ;  /* 0x000000053f057290 */ /* 0x000fce0008ffe43f */
[----:B------:R0:W-:Y:S02]  /*0100*/  UTMACCTL.PF [UR6] ;  /* 0x00000000060079b9 */ /* 0x0001e40008040000 */
[----:B------:R0:W-:Y:S02]  /*0110*/  UTMACCTL.PF [UR4] ;  /* 0x00000000040079b9 */ /* 0x0001e40008040000 */
[----:B0-----:R-:W-:Y:S01]  /*0120*/  NOP ;  /* 0x0000000000007918 */ /* 0x001fe20000000000 */
.L_x_1:
[----:B------:R-:W-:Y:S05]  /*0130*/  BSYNC B0 ;  /* 0x0000000000007941 */ /* 0x000fea0003800000 */
.L_x_0:
[----:B------:R-:W0:Y:S02]  /*0140*/  SHFL.IDX PT, R8, R2, RZ, 0x1f ;  /* 0x00001fff02087589 */ /* 0x000e2400000e0000 */
[----:B0-----:R-:W-:-:S13]  /*0150*/  ISETP.NE.AND P0, PT, R8, RZ, PT ;  /* 0x000000ff0800720c */ /* 0x001fda0003f05270 */
[----:B------:R-:W-:Y:S05]  /*0160*/  @P0 BRA `(.L_x_2) ;  /* 0x0000000000b40947 */ /* 0x000fea0003800000 */
[----:B------:R-:W-:Y:S01]  /*0170*/  ELECT P0, URZ, PT ;  /* 0x00000000003f782f */ /* 0x000fe20003800000 */
[----:B------:R-:W-:-:S12]  /*0180*/  BSSY B0, `(.L_x_2) ;  /* 0x000002b000007945 */ /* 0x000fd80003800000 */
[----:B------:R-:W-:Y:S05]  /*0190*/  @!P0 BRA `(.L_x_3) ;  /* 0x0000000000a48947 */ /* 0x000fea0003800000 */
[----:B------:R-:W0:Y:S01]  /*01a0*/  S2UR UR8, SR_CgaCtaId ;  /* 0x00000000000879c3 */ /* 0x000e220000008800 */
[----:B------:R-:W-:Y:S01]  /*01b0*/  UMOV UR4, 0x400 ;  /* 0x0000040000047882 */ /* 0x000fe20000000000 */
[----:B------:R-:W-:Y:S01]  /*01c0*/  UMOV UR5, 0x1 ;  /* 0x0000000100057882 */ /* 0x000fe20000000000 */
[----:B------:R-:W-:Y:S02]  /*01d0*/  UMOV UR6, 0x4 ;  /* 0x0000000400067882 */ /* 0x000fe40000000000 */
[----:B------:R-:W-:-:S04]  /*01e0*/  UIADD3 UR6, -UR6, 0x100000, URZ ;  /* 0x0010000006067890 */ /* 0x000fc8000fffe13f */
[----:B------:R-:W-:Y:S02]  /*01f0*/  USHF.L.U32 UR7, UR6, 0xb, URZ ;  /* 0x0000000b06077899 */ /* 0x000fe4000800063f */
[----:B------:R-:W-:Y:S02]  /*0200*/  USHF.L.U32 UR6, UR6, 0x1, URZ ;  /* 0x0000000106067899 */ /* 0x000fe4000800063f */
[----:B0-----:R-:W-:Y:S02]  /*0210*/  ULEA UR8, UR8, UR4, 0x18 ;  /* 0x0000000408087291 */ /* 0x001fe4000f8ec03f */
[----:B------:R-:W-:-:S04]  /*0220*/  UIADD3 UR4, -UR5, 0x100000, URZ ;  /* 0x0010000005047890 */ /* 0x000fc8000fffe13f */
[----:B------:R-:W-:Y:S02]  /*0230*/  USHF.L.U32 UR5, UR4, 0xb, URZ ;  /* 0x0000000b04057899 */ /* 0x000fe4000800063f */
[----:B------:R-:W-:Y:S01]  /*0240*/  USHF.L.U32 UR4, UR4, 0x1, URZ ;  /* 0x0000000104047899 */ /* 0x000fe2000800063f */
[----:B------:R-:W0:Y:S11]  /*0250*/  FENCE.VIEW.ASYNC.S ;  /* 0x00000000000073c6 */ /* 0x000e360000000000 */
[----:B0-----:R0:W1:Y:S01]  /*0260*/  SYNCS.EXCH.64 URZ, [UR8], UR4 ;  /* 0x00000004083f75b2 */ /* 0x0010620008000100 */
[----:B------:R0:W2:Y:S01]  /*0270*/  SYNCS.EXCH.64 URZ, [UR8+0x70], UR6 ;  /* 0x00007006083f75b2 */ /* 0x0000a20008000100 */
[----:B------:R0:W3:Y:S01]  /*0280*/  SYNCS.EXCH.64 URZ, [UR8+0x8], UR4 ;  /* 0x00000804083f75b2 */ /* 0x0000e20008000100 */
[----:B------:R0:W4:Y:S01]  /*0290*/  SYNCS.EXCH.64 URZ, [UR8+0x78], UR6 ;  /* 0x00007806083f75b2 */ /* 0x0001220008000100 */
[----:B------:R0:W0:Y:S01]  /*02a0*/  SYNCS.EXCH.64 URZ, [UR8+0x10], UR4 ;  /* 0x00001004083f75b2 */ /* 0x0000220008000100 */
        /* <DEDUP_REMOVED lines=23> */
[----:B-1234-:R-:W-:Y:S01]  /*0420*/  NOP ;  /* 0x0000000000007918 */ /* 0x01efe20000000000 */
.L_x_3:
[----:B0-----:R-:W-:Y:S05]  /*0430*/  BSYNC B0 ;  /* 0x0000000000007941 */ /* 0x001fea0003800000 */
.L_x_2:
[----:B------:R-:W0:Y:S01]  /*0440*/  SHFL.IDX PT, R11, R2, RZ, 0x1f ;  /* 0x00001fff020b7589 */ /* 0x000e2200000e0000 */
[----:B------:R-:W1:Y:S01]  /*0450*/  S2UR UR12, SR_CTAID.X ;  /* 0x00000000000c79c3 */ /* 0x000e620000002500 */
[----:B------:R-:W-:Y:S02]  /*0460*/  SHF.R.S32.HI R3, RZ, 0x1f, R4 ;  /* 0x0000001fff037819 */ /* 0x000fe40000011404 */
[----:B------:R-:W-:Y:S01]  /*0470*/  ELECT P0, URZ, PT ;  /* 0x00000000003f782f */ /* 0x000fe20003800000 */
[----:B------:R-:W2:Y:S01]  /*0480*/  SHFL.IDX PT, R9, R2, RZ, 0x1f ;  /* 0x00001fff02097589 */ /* 0x000ea200000e0000 */
[----:B------:R-:W-:Y:S02]  /*0490*/  ELECT P1, URZ, PT ;  /* 0x00000000003f782f */ /* 0x000fe40003820000 */
[----:B------:R-:W-:Y:S01]  /*04a0*/  LEA.HI R3, R3, R4, RZ, 0x7 ;  /* 0x0000000403037211 */ /* 0x000fe200078f38ff */
[----:B------:R-:W-:Y:S01]  /*04b0*/  ULDC UR4, c[0x0][0x150] ;  /* 0x0000540000047ab9 */ /* 0x000fe20000000800 */
[----:B------:R-:W3:Y:S01]  /*04c0*/  S2R R6, SR_CTAID.Y ;  /* 0x0000000000067919 */ /* 0x000ee20000002600 */
[----:B------:R-:W4:Y:S01]  /*04d0*/  LDC R21, c[0x0][0x148] ;  /* 0x00005200ff157b82 */ /* 0x000f220000000800 */
[----:B------:R-:W-:Y:S01]  /*04e0*/  LOP3.LUT R3, R3, 0xffffff80, RZ, 0xc0, !PT ;  /* 0xffffff8003037812 */ /* 0x000fe200078ec0ff */
[----:B------:R-:W-:Y:S01]  /*04f0*/  UMOV UR11, 0x80 ;  /* 0x00000080000b7882 */ /* 0x000fe20000000000 */
[----:B------:R-:W-:Y:S01]  /*0500*/  NOP ;  /* 0x0000000000007918 */ /* 0x000fe20000000000 */
[----:B------:R-:W-:Y:S01]  /*0510*/  NOP ;  /* 0x0000000000007918 */ /* 0x000fe20000000000 */
[C---:B------:R-:W-:Y:S01]  /*0520*/  VIADD R35, R10.reuse, 0xffffffff ;  /* 0xffffffff0a237836 */ /* 0x040fe20000000000 */
[----:B------:R-:W-:Y:S01]  /*0530*/  ISETP.NE.AND P2, PT, R10, RZ, PT ;  /* 0x000000ff0a00720c */ /* 0x000fe20003f45270 */
[----:B------:R-:W-:Y:S01]  /*0540*/  IMAD.IADD R3, R4, 0x1, -R3 ;  /* 0x0000000104037824 */ /* 0x000fe200078e0a03 */
[----:B------:R-:W5:Y:S02]  /*0550*/  LDC R15, c[0x0][0x140] ;  /* 0x00005000ff0f7b82 */ /* 0x000f640000000800 */
[----:B------:R-:W-:-:S02]  /*0560*/  ISETP.GE.U32.AND P5, PT, R35, 0x2, PT ;  /* 0x000000022300780c */ /* 0x000fc40003fa6070 */
[----:B------:R-:W-:Y:S02]  /*0570*/  SHF.R.S32.HI R0, RZ, 0x1f, R3 ;  /* 0x0000001fff007819 */ /* 0x000fe40000011403 */
[----:B0-----:R-:W-:Y:S02]  /*0580*/  ISETP.NE.OR P0, PT, R11, RZ, !P0 ;  /* 0x000000ff0b00720c */ /* 0x001fe40004705670 */
[----:B------:R-:W0:Y:S01]  /*0590*/  LDC R14, c[0x0][0x144] ;  /* 0x00005100ff0e7b82 */ /* 0x000e220000000800 */
[----:B------:R-:W-:Y:S02]  /*05a0*/  SHF.R.S32.HI R11, RZ, 0x1f, R8 ;  /* 0x0000001fff0b7819 */ /* 0x000fe40000011408 */
[----:B--2---:R-:W-:Y:S02]  /*05b0*/  ISETP.NE.OR P1, PT, R9, RZ, !P1 ;  /* 0x000000ff0900720c */ /* 0x004fe40004f25670 */
[----:B------:R-:W-:Y:S02]  /*05c0*/  LEA.HI R11, R11, R8, RZ, 0x2 ;  /* 0x000000080b0b7211 */ /* 0x000fe400078f10ff */
[----:B-1----:R-:W-:-:S02]  /*05d0*/  I2FP.F32.U32 R13, UR12 ;  /* 0x0000000c000d7c45 */ /* 0x002fc40008201000 */
[----:B------:R-:W-:Y:S02]  /*05e0*/  LOP3.LUT R11, R11, 0x3ffffffc, RZ, 0xc0, !PT ;  /* 0x3ffffffc0b0b7812 */ /* 0x000fe400078ec0ff */
[----:B------:R-:W-:Y:S01]  /*05f0*/  LEA.HI R2, R0, R3, RZ, 0x3 ;  /* 0x0000000300027211 */ /* 0x000fe200078f18ff */
[----:B------:R-:W-:Y:S01]  /*0600*/  VOTEU.ALL UP0, P0 ;  /* 0x00000000003f7886 */ /* 0x000fe20000000000 */
[----:B------:R-:W-:Y:S01]  /*0610*/  FMUL R13, R13, UR4 ;  /* 0x000000040d0d7c20 */ /* 0x000fe20008400000 */
[----:B------:R-:W-:Y:S01]  /*0620*/  IMAD.IADD R11, R8, 0x1, -R11 ;  /* 0x00000001080b7824 */ /* 0x000fe200078e0a0b */
[----:B---3--:R-:W-:Y:S01]  /*0630*/  I2FP.F32.U32 R8, R6 ;  /* 0x0000000600087245 */ /* 0x008fe20000201000 */
[----:B------:R-:W-:Y:S01]  /*0640*/  VOTEU.ALL UP1, P1 ;  /* 0x00000000003f7886 */ /* 0x000fe20000820000 */
[----:B------:R-:W1:Y:S01]  /*0650*/  @!UP0 S2UR UR7, SR_CgaCtaId ;  /* 0x00000000000789c3 */ /* 0x000e620000008800 */
[----:B------:R-:W-:Y:S01]  /*0660*/  ULDC UR4, c[0x0][0x154] ;  /* 0x0000550000047ab9 */ /* 0x000fe20000000800 */
[--C-:B------:R-:W-:Y:S01]  /*0670*/  SHF.R.S32.HI R9, RZ, 0x3, R2.reuse ;  /* 0x00000003ff097819 */ /* 0x100fe20000011402 */
[----:B------:R-:W-:Y:S01]  /*0680*/  FMUL R8, R8, UR4 ;  /* 0x0000000408087c20 */ /* 0x000fe20008400000 */
[----:B------:R-:W-:Y:S01]  /*0690*/  SHF.R.S32.HI R12, RZ, 0x1f, R2 ;  /* 0x0000001fff0c7819 */ /* 0x000fe20000011402 */
[----:B------:R-:W2:Y:S01]  /*06a0*/  F2I.U32.TRUNC.NTZ R13, R13 ;  /* 0x0000000d000d7305 */ /* 0x000ea2000020f000 */
[----:B------:R-:W-:Y:S01]  /*06b0*/  SHF.R.S32.HI R2, RZ, 0x1f, R5 ;  /* 0x0000001fff027819 */ /* 0x000fe20000011405 */
[----:B------:R-:W-:Y:S01]  /*06c0*/  UMOV UR4, 0x20 ;  /* 0x0000002000047882 */ /* 0x000fe20000000000 */
[----:B------:R-:W3:Y:S01]  /*06d0*/  @!UP1 S2UR UR10, SR_CgaCtaId ;  /* 0x00000000000a99c3 */ /* 0x000ee20000008800 */
[----:B------:R-:W-:Y:S01]  /*06e0*/  LEA.HI R12, R12, R9, RZ, 0x2 ;  /* 0x000000090c0c7211 */ /* 0x000fe200078f10ff */
[----:B------:R-:W-:Y:S01]  /*06f0*/  @!UP0 UMOV UR6, 0x400 ;  /* 0x0000040000068882 */ /* 0x000fe20000000000 */
[----:B------:R-:W-:Y:S01]  /*0700*/  LEA.HI R2, R2, R5, RZ, 0x2 ;  /* 0x0000000502027211 */ /* 0x000fe200078f10ff */
[----:B------:R-:W-:-:S04]  /*0710*/  @!UP0 UIADD3 UR4, -UR4, 0x100000, URZ ;  /* 0x0010000004048890 */ /* 0x000fc8000fffe13f */
[----:B------:R-:W-:Y:S02]  /*0720*/  @!UP0 USHF.L.U32 UR5, UR4, 0xb, URZ ;  /* 0x0000000b04058899 */ /* 0x000fe4000800063f */
[----:B------:R-:W-:Y:S01]  /*0730*/  @!UP0 USHF.L.U32 UR4, UR4, 0x1, URZ ;  /* 0x0000000104048899 */ /* 0x000fe2000800063f */
[----:B------:R-:W4:Y:S01]  /*0740*/  F2I.U32.TRUNC.NTZ R8, R8 ;  /* 0x0000000800087305 */ /* 0x000f22000020f000 */
[----:B------:R-:W-:Y:S01]  /*0750*/  LOP3.LUT R12, R12, 0xfffffffc, RZ, 0xc0, !PT ;  /* 0xfffffffc0c0c7812 */ /* 0x000fe200078ec0ff */
[----:B------:R-:W-:Y:S01]  /*0760*/  @!UP1 UMOV UR9, 0x400 ;  /* 0x0000040000099882 */ /* 0x000fe20000000000 */
[----:B------:R-:W-:Y:S01]  /*0770*/  LOP3.LUT R2, R2, 0xfffffffc, RZ, 0xc0, !PT ;  /* 0xfffffffc02027812 */ /* 0x000fe200078ec0ff */
[----:B------:R-:W-:Y:S01]  /*0780*/  VOTEU.ALL UP2, P1 ;  /* 0x00000000003f7886 */ /* 0x000fe20000840000 */
[----:B------:R-:W-:Y:S01]  /*0790*/  VOTEU.ALL UP3, P1 ;  /* 0x00000000003f7886 */ /* 0x000fe20000860000 */
[----:B------:R-:W-:Y:S01]  /*07a0*/  IMAD.IADD R12, R9, 0x1, -R12 ;  /* 0x00000001090c7824 */ /* 0x000fe200078e0a0c */
[----:B------:R-:W-:Y:S01]  /*07b0*/  VOTEU.ALL UP4, P1 ;  /* 0x00000000003f7886 */ /* 0x000fe20000880000 */
[----:B------:R-:W-:Y:S01]  /*07c0*/  IMAD.IADD R5, R5, 0x1, -R2 ;  /* 0x0000000105057824 */ /* 0x000fe200078e0a02 */
[----:B------:R-:W-:Y:S01]  /*07d0*/  VOTEU.ALL UP5, P1 ;  /* 0x00000000003f7886 */ /* 0x000fe200008a0000 */
[----:B------:R-:W-:Y:S01]  /*07e0*/  IMAD R11, R11, 0x4, R12 ;  /* 0x000000040b0b7824 */ /* 0x000fe200078e020c */
[----:B-1----:R-:W-:Y:S01]  /*07f0*/  @!UP0 ULEA UR8, UR7, UR6, 0x18 ;  /* 0x0000000607088291 */ /* 0x002fe2000f8ec03f */
[----:B--2---:R-:W-:Y:S01]  /*0800*/  IMAD.MOV R13, RZ, RZ, -R13 ;  /* 0x000000ffff0d7224 */ /* 0x004fe200078e0a0d */
[----:B------:R-:W-:-:S04]  /*0810*/  @!UP1 UIADD3 UR6, -UR11, 0x100000, URZ ;  /* 0x001000000b069890 */ /* 0x000fc8000fffe13f */
[----:B------:R-:W-:Y:S02]  /*0820*/  @!UP1 USHF.L.U32 UR7, UR6, 0xb, URZ ;  /* 0x0000000b06079899 */ /* 0x000fe4000800063f */
[----:B------:R-:W-:Y:S01]  /*0830*/  @!UP1 USHF.L.U32 UR6, UR6, 0x1, URZ ;  /* 0x0000000106069899 */ /* 0x000fe2000800063f */
[----:B------:R-:W-:Y:S01]  /*0840*/  IMAD.SHL.U32 R56, R11, 0x4, RZ ;  /* 0x000000040b387824 */ /* 0x000fe200078e00ff */
[----:B------:R-:W-:Y:S01]  /*0850*/  ISETP.NE.AND P1, PT, R5, 0x3, PT ;  /* 0x000000030500780c */ /* 0x000fe20003f25270 */
[----:B----4-:R-:W-:Y:S01]  /*0860*/  IMAD.MOV R24, RZ, RZ, -R8 ;  /* 0x000000ffff187224 */ /* 0x010fe200078e0a08 */
[----:B-----5:R-:W-:Y:S01]  /*0870*/  ISETP.EQ.U32.AND P3, PT, R15, 0x1, PT ;  /* 0x000000010f00780c */ /* 0x020fe20003f62070 */
[----:B------:R-:W-:Y:S01]  /*0880*/  VOTEU.ALL UP0, P0 ;  /* 0x00000000003f7886 */ /* 0x000fe20000000000 */
[----:B---3--:R-:W-:Y:S01]  /*0890*/  @!UP1 ULEA UR9, UR10, UR9, 0x18 ;  /* 0x000000090a099291 */ /* 0x008fe2000f8ec03f */
[----:B------:R-:W-:Y:S01]  /*08a0*/  IMAD R9, R21, R24, R6 ;  /* 0x0000001815097224 */ /* 0x000fe200078e0206 */
[----:B------:R-:W-:Y:S01]  /*08b0*/  LOP3.LUT R56, R11, 0xc, R56, 0x78, !PT ;  /* 0x0000000c0b387812 */ /* 0x000fe200078e7838 */
[----:B0-----:R-:W-:Y:S01]  /*08c0*/  IMAD R20, R14, R13, UR12 ;  /* 0x0000000c0e147e24 */ /* 0x001fe2000f8e020d */
[----:B------:R-:W-:Y:S01]  /*08d0*/  VOTEU.ALL UP1, P0 ;  /* 0x00000000003f7886 */ /* 0x000fe20000020000 */
[----:B------:R-:W-:Y:S01]  /*08e0*/  LOP3.LUT P0, RZ, R3, 0x7, RZ, 0xc0, !PT ;  /* 0x0000000703ff7812 */ /* 0x000fe2000780c0ff */
[----:B------:R-:W0:Y:S02]  /*08f0*/  FENCE.VIEW.ASYNC.S ;  /* 0x00000000000073c6 */ /* 0x000e240000000000 */
[----:B0-----:R0:W1:Y:S01]  /*0900*/  @!UP0 SYNCS.EXCH.64 URZ, [UR8+0x110], UR4 ;  /* 0x00011004083f85b2 */ /* 0x0010620008000100 */
[----:B------:R-:W-:Y:S01]  /*0910*/  ISETP.NE.AND P4, PT, R9, R56, PT ;  /* 0x000000380900720c */ /* 0x000fe20003f85270 */
[----:B------:R0:W2:Y:S01]  /*0920*/  SHFL.IDX PT, R14, R7, RZ, 0x1f ;  /* 0x00001fff070e7589 */ /* 0x0000a200000e0000 */
[----:B------:R-:W-:-:S02]  /*0930*/  ISETP.EQ.OR P1, PT, R5, RZ, !P1 ;  /* 0x000000ff0500720c */ /* 0x000fc40004f22670 */
[----:B------:R-:W-:Y:S02]  /*0940*/  ISETP.LT.U32.AND P0, PT, R56, 0x4, !P0 ;  /* 0x000000043800780c */ /* 0x000fe40004701070 */
[----:B------:R-:W-:Y:S02]  /*0950*/  ISETP.EQ.OR P4, PT, R20, RZ, !P4 ;  /* 0x000000ff1400720c */ /* 0x000fe40006782670 */
[----:B------:R-:W-:Y:S02]  /*0960*/  ISETP.EQ.AND P1, PT, R10, RZ, P1 ;  /* 0x000000ff0a00720c */ /* 0x000fe40000f22270 */
[----:B------:R-:W-:Y:S02]  /*0970*/  PLOP3.LUT P0, PT, P0, P4, PT, 0x80, 0x0 ;  /* 0x000000000000781c */ /* 0x000fe40000709070 */
[----:B------:R-:W-:Y:S02]  /*0980*/  SEL R16, RZ, 0x1, !P1 ;  /* 0x00000001ff107807 */ /* 0x000fe40004800000 */
[----:B------:R-:W-:Y:S01]  /*0990*/  P2R R67, PR, RZ, 0x1 ;  /* 0x00000001ff437803 */ /* 0x000fe20000000000 */
[----:B------:R0:W3:Y:S01]  /*09a0*/  @!UP1 SYNCS.EXCH.64 URZ, [UR8+0x118], UR4 ;  /* 0x00011804083f95b2 */ /* 0x0000e20008000100 */
[----:B------:R-:W-:Y:S01]  /*09b0*/  NOP ;  /* 0x0000000000007918 */ /* 0x000fe20000000000 */
[----:B------:R-:W-:Y:S01]  /*09c0*/  SEL R16, R16, 0x2, P5 ;  /* 0x0000000210107807 */ /* 0x000fe20002800000 */
[----:B------:R0:W4:Y:S01]  /*09d0*/  @!UP2 SYNCS.EXCH.64 URZ, [UR9+0xf0], UR6 ;  /* 0x0000f006093fa5b2 */ /* 0x0001220008000100 */
[----:B------:R0:W0:Y:S01]  /*09e0*/  @!UP3 SYNCS.EXCH.64 URZ, [UR9+0xf8], UR6 ;  /* 0x0000f806093fb5b2 */ /* 0x0000220008000100 */
[----:B------:R0:W0:Y:S01]  /*09f0*/  @!UP4 SYNCS.EXCH.64 URZ, [UR9+0x100], UR6 ;  /* 0x00010006093fc5b2 */ /* 0x0000220008000100 */
[----:B------:R0:W0:Y:S01]  /*0a00*/  @!UP5 SYNCS.EXCH.64 URZ, [UR9+0x108], UR6 ;  /* 0x00010806093fd5b2 */ /* 0x0000220008000100 */
[----:B------:R-:W-:Y:S01]  /*0a10*/  NOP ;  /* 0x0000000000007918 */ /* 0x000fe20000000000 */
[----:B-1----:R-:W-:Y:S05]  /*0a20*/  @!P3 BRA `(.L_x_4) ;  /* 0x000000000008b947 */ /* 0x002fea0003800000 */
[----:B0--34-:R-:W-:Y:S01]  /*0a30*/  UCGABAR_ARV ;  /* 0x00000000000079c7 */ /* 0x019fe20008000000 */
[----:B------:R-:W-:Y:S05]  /*0a40*/  BRA `(.L_x_5) ;  /* 0x0000000000047947 */ /* 0x000fea0003800000 */
.L_x_4:
[----:B0--34-:R-:W-:Y:S01]  /*0a50*/  NOP ;  /* 0x0000000000007918 */ /* 0x019fe20000000000 */
.L_x_5:
[----:B------:R-:W-:Y:S01]  /*0a60*/  ULDC.64 UR4, c[0x0][0x598] ;  /* 0x0001660000047ab9 */ /* 0x000fe20000000a00 */
[----:B------:R-:W-:Y:S01]  /*0a70*/  ULDC.64 UR36, c[0x0][0x208] ;  /* 0x0000820000247ab9 */ /* 0x000fe20000000a00 */
[----:B------:R-:W-:-:S04]  /*0a80*/  ISETP.NE.U32.AND P0, PT, RZ, UR4, PT ;  /* 0x00000004ff007c0c */ /* 0x000fc8000bf05070 */
[----:B------:R-:W-:-:S13]  /*0a90*/  ISETP.NE.AND.EX P0, PT, RZ, UR5, PT, P0 ;  /* 0x00000005ff007c0c */ /* 0x000fda000bf05300 */
[----:B------:R-:W-:Y:S05]  /*0aa0*/  @!P0 BRA `(.L_x_6) ;  /* 0x00000000001c8947 */ /* 0x000fea0003800000 */
[----:B------:R-:W0:Y:S02]  /*0ab0*/  LDC.64 R8, c[0x0][0x598] ;  /* 0x00016600ff087b82 */ /* 0x000e240000000a00 */
[----:B0-----:R-:W3:Y:S02]  /*0ac0*/  LDG.E.64 R8, desc[UR36][R8.64] ;  /* 0x0000002408087981 */ /* 0x001ee4000c1e1b00 */
[----:B---3--:R-:W-:-:S04]  /*0ad0*/  ISETP.NE.U32.AND P0, PT, R8, RZ, PT ;  /* 0x000000ff0800720c */ /* 0x008fc80003f05070 */
[----:B------:R-:W-:-:S13]  /*0ae0*/  ISETP.NE.AND.EX P0, PT, R9, RZ, PT, P0 ;  /* 0x000000ff0900720c */ /* 0x000fda0003f05300 */
[----:B------:R-:W-:Y:S05]  /*0af0*/  @!P0 BRA `(.L_x_6) ;  /* 0x0000000000088947 */ /* 0x000fea0003800000 */
[----:B------:R0:W5:Y:S01]  /*0b00*/  LD.E R57, desc[UR36][R8.64] ;  /* 0x0000002408397980 */ /* 0x000162000c101900 */
[----:B------:R-:W-:Y:S05]  /*0b10*/  BRA `(.L_x_7) ;  /* 0x0000000000247947 */ /* 0x000fea0003800000 */
.L_x_6:
[----:B------:R-:W-:Y:S02]  /*0b20*/  ULDC.64 UR4, c[0x0][0x588] ;  /* 0x0001620000047ab9 */ /* 0x000fe40000000a00 */
[----:B------:R-:W-:-:S04]  /*0b30*/  ISETP.NE.U32.AND P0, PT, RZ, UR4, PT ;  /* 0x00000004ff007c0c */ /* 0x000fc8000bf05070 */
[----:B------:R-:W-:-:S13]  /*0b40*/  ISETP.NE.AND.EX P0, PT, RZ, UR5, PT, P0 ;  /* 0x00000005ff007c0c */ /* 0x000fda000bf05300 */
[----:B------:R-:W-:Y:S05]  /*0b50*/  @!P0 BRA `(.L_x_8) ;  /* 0x00000000000c8947 */ /* 0x000fea0003800000 */
[----:B------:R-:W0:Y:S02]  /*0b60*/  LDC.64 R8, c[0x0][0x588] ;  /* 0x00016200ff087b82 */ /* 0x000e240000000a00 */
[----:B0-----:R1:W5:Y:S01]  /*0b70*/  LDG.E R57, desc[UR36][R8.64] ;  /* 0x0000002408397981 */ /* 0x001362000c1e1900 */
[----:B------:R-:W-:Y:S05]  /*0b80*/  BRA `(.L_x_7) ;  /* 0x0000000000087947 */ /* 0x000fea0003800000 */
.L_x_8:
[----:B------:R-:W-:Y:S02]  /*0b90*/  ULDC UR4, c[0x0][0x580] ;  /* 0x0001600000047ab9 */ /* 0x000fe40000000800 */
[----:B------:R-:W-:-:S07]  /*0ba0*/  IMAD.U32 R57, RZ, RZ, UR4 ;  /* 0x00000004ff397e24 */ /* 0x000fce000f8e00ff */
.L_x_7:
[----:B------:R-:W-:Y:S02]  /*0bb0*/  ULDC.64 UR4, c[0x0][0x5a0] ;  /* 0x0001680000047ab9 */ /* 0x000fe40000000a00 */
[----:B------:R-:W-:-:S04]  /*0bc0*/  ISETP.NE.U32.AND P0, PT, RZ, UR4, PT ;  /* 0x00000004ff007c0c */ /* 0x000fc8000bf05070 */
[----:B------:R-:W-:-:S13]  /*0bd0*/  ISETP.NE.AND.EX P0, PT, RZ, UR5, PT, P0 ;  /* 0x00000005ff007c0c */ /* 0x000fda000bf05300 */
[----:B------:R-:W-:Y:S05]  /*0be0*/  @!P0 BRA `(.L_x_9) ;  /* 0x00000000001c8947 */ /* 0x000fea0003800000 */
[----:B01----:R-:W0:Y:S02]  /*0bf0*/  LDC.64 R8, c[0x0][0x5a0] ;  /* 0x00016800ff087b82 */ /* 0x003e240000000a00 */
[----:B0-----:R-:W3:Y:S02]  /*0c00*/  LDG.E.64 R8, desc[UR36][R8.64] ;  /* 0x0000002408087981 */ /* 0x001ee4000c1e1b00 */
[----:B---3--:R-:W-:-:S04]  /*0c10*/  ISETP.NE.U32.AND P0, PT, R8, RZ, PT ;  /* 0x000000ff0800720c */ /* 0x008fc80003f05070 */
[----:B------:R-:W-:-:S13]  /*0c20*/  ISETP.NE.AND.EX P0, PT, R9, RZ, PT, P0 ;  /* 0x000000ff0900720c */ /* 0x000fda0003f05300 */
[----:B------:R-:W-:Y:S05]  /*0c30*/  @!P0 BRA `(.L_x_9) ;  /* 0x0000000000088947 */ /* 0x000fea0003800000 */
[----:B------:R0:W5:Y:S01]  /*0c40*/  LD.E R58, desc[UR36][R8.64] ;  /* 0x00000024083a7980 */ /* 0x000162000c101900 */
[----:B------:R-:W-:Y:S05]  /*0c50*/  BRA `(.L_x_10) ;  /* 0x0000000000247947 */ /* 0x000fea0003800000 */
.L_x_9:
[----:B------:R-:W-:Y:S02]  /*0c60*/  ULDC.64 UR4, c[0x0][0x590] ;  /* 0x0001640000047ab9 */ /* 0x000fe40000000a00 */
[----:B------:R-:W-:-:S04]  /*0c70*/  ISETP.NE.U32.AND P0, PT, RZ, UR4, PT ;  /* 0x00000004ff007c0c */ /* 0x000fc8000bf05070 */
[----:B------:R-:W-:-:S13]  /*0c80*/  ISETP.NE.AND.EX P0, PT, RZ, UR5, PT, P0 ;  /* 0x00000005ff007c0c */ /* 0x000fda000bf05300 */
[----:B------:R-:W-:Y:S05]  /*0c90*/  @!P0 BRA `(.L_x_11) ;  /* 0x00000000000c8947 */ /* 0x000fea0003800000 */
[----:B------:R-:W3:Y:S02]  /*0ca0*/  LDC.64 R58, c[0x0][0x590] ;  /* 0x00016400ff3a7b82 */ /* 0x000ee40000000a00 */
[----:B---3--:R3:W5:Y:S01]  /*0cb0*/  LDG.E R58, desc[UR36][R58.64] ;  /* 0x000000243a3a7981 */ /* 0x008762000c1e1900 */
[----:B------:R-:W-:Y:S05]  /*0cc0*/  BRA `(.L_x_10) ;  /* 0x0000000000087947 */ /* 0x000fea0003800000 */
.L_x_11:
[----:B------:R-:W-:Y:S02]  /*0cd0*/  ULDC UR4, c[0x0][0x584] ;  /* 0x0001610000047ab9 */ /* 0x000fe40000000800 */
[----:B------:R-:W-:-:S07]  /*0ce0*/  IMAD.U32 R58, RZ, RZ, UR4 ;  /* 0x00000004ff3a7e24 */ /* 0x000fce000f8e00ff */
.L_x_10:
[----:B------:R-:W4:Y:S01]  /*0cf0*/  LDC R2, c[0x0][0x65c] ;  /* 0x00019700ff027b82 */ /* 0x000f220000000800 */
[----:B------:R-:W-:Y:S01]  /*0d00*/  ULDC UR6, c[0x0][0x28c] ;  /* 0x0000a30000067ab9 */ /* 0x000fe20000000800 */
[----:B------:R-:W-:Y:S01]  /*0d10*/  ISETP.NE.AND P0, PT, R10, 0x2, PT ;  /* 0x000000020a00780c */ /* 0x000fe20003f05270 */
[----:B------:R-:W-:Y:S01]  /*0d20*/  UIADD3 UR6, UR6, 0x1f, URZ ;  /* 0x0000001f06067890 */ /* 0x000fe2000fffe03f */
[----:B01----:R-:W-:Y:S01]  /*0d30*/  IMAD.U32 R8, RZ, RZ, UR12 ;  /* 0x0000000cff087e24 */ /* 0x003fe2000f8e00ff */
[----:B------:R-:W-:Y:S01]  /*0d40*/  UMOV UR38, URZ ;  /* 0x0000003f00267c82 */ /* 0x000fe20008000000 */
[----:B------:R-:W-:Y:S01]  /*0d50*/  IMAD.MOV.U32 R9, RZ, RZ, RZ ;  /* 0x000000ffff097224 */ /* 0x000fe200078e00ff */
[----:B------:R-:W-:Y:S01]  /*0d60*/  USHF.R.S32.HI UR7, URZ, 0x1f, UR6 ;  /* 0x0000001f3f077899 */ /* 0x000fe20008011406 */
[----:B------:R-:W-:Y:S01]  /*0d70*/  UMOV UR39, URZ ;  /* 0x0000003f00277c82 */ /* 0x000fe20008000000 */
[----:B------:R-:W-:Y:S02]  /*0d80*/  ULDC.64 UR8, c[0x0][0x650] ;  /* 0x0001940000087ab9 */ /* 0x000fe40000000a00 */
[----:B------:R-:W-:-:S04]  /*0d90*/  ULEA.HI UR7, UR7, UR6, URZ, 0x5 ;  /* 0x0000000607077291 */ /* 0x000fc8000f8f283f */
[----:B------:R-:W-:Y:S01]  /*0da0*/  USHF.R.S32.HI UR40, URZ, 0x5, UR7 ;  /* 0x000000053f287899 */ /* 0x000fe20008011407 */
[----:B----4-:R-:W-:-:S13]  /*0db0*/  ISETP.NE.AND P1, PT, R2, 0x1, PT ;  /* 0x000000010200780c */ /* 0x010fda0003f25270 */
[----:B------:R-:W0:Y:S01]  /*0dc0*/  @P1 LDC R19, c[0x0][0x10] ;  /* 0x00000400ff131b82 */ /* 0x000e220000000800 */
[----:B------:R-:W-:Y:S02]  /*0dd0*/  @P1 IMAD.MOV.U32 R7, RZ, RZ, RZ ;  /* 0x000000ffff071224 */ /* 0x000fe400078e00ff */
[----:B------:R-:W-:-:S05]  /*0de0*/  @P1 IMAD.MOV.U32 R17, RZ, RZ, RZ ;  /* 0x000000ffff111224 */ /* 0x000fca00078e00ff */
[----:B------:R-:W1:Y:S01]  /*0df0*/  @!P1 LDC R11, c[0x0][0xc] ;  /* 0x00000300ff0b9b82 */ /* 0x000e620000000800 */
[----:B------:R-:W-:Y:S01]  /*0e00*/  ULDC UR4, c[0x0][0xc] ;  /* 0x0000030000047ab9 */ /* 0x000fe20000000800 */
[----:B------:R-:W-:Y:S02]  /*0e10*/  ULDC UR5, c[0x0][0x10] ;  /* 0x0000040000057ab9 */ /* 0x000fe40000000800 */
[----:B------:R-:W-:-:S04]  /*0e20*/  UIMAD.WIDE.U32 UR4, UR4, UR5, URZ ;  /* 0x00000005040472a5 */ /* 0x000fc8000f8e003f */
[----:B------:R-:W4:Y:S01]  /*0e30*/  LDC R2, c[0x0][0x14] ;  /* 0x00000500ff027b82 */ /* 0x000f220000000800 */
[----:B0-----:R-:W-:-:S04]  /*0e40*/  @P1 IMAD.WIDE.U32 R18, R19, UR12, R6 ;  /* 0x0000000c13121c25 */ /* 0x001fc8000f8e0006 */
[----:B------:R-:W-:Y:S02]  /*0e50*/  @P1 IMAD.IADD R17, R19, 0x1, R17 ;  /* 0x0000000113111824 */ /* 0x000fe400078e0211 */
[----:B-1----:R-:W-:-:S04]  /*0e60*/  @!P1 IMAD.WIDE.U32 R8, R6, R11, R8 ;  /* 0x0000000b06089225 */ /* 0x002fc800078e0008 */
[----:B------:R-:W-:Y:S02]  /*0e70*/  @!P1 IMAD.MOV.U32 R18, RZ, RZ, R8 ;  /* 0x000000ffff129224 */ /* 0x000fe400078e0008 */
[----:B------:R-:W-:Y:S02]  /*0e80*/  @!P1 IMAD.MOV.U32 R17, RZ, RZ, R9 ;  /* 0x000000ffff119224 */ /* 0x000fe400078e0009 */
[----:B----4-:R-:W-:-:S04]  /*0e90*/  IMAD.WIDE.U32 R12, R2, UR4, RZ ;  /* 0x00000004020c7c25 */ /* 0x010fc8000f8e00ff */
[----:B------:R-:W-:Y:S01]  /*0ea0*/  IMAD R23, R2, UR5, RZ ;  /* 0x0000000502177c24 */ /* 0x000fe2000f8e02ff */
[----:B------:R0:W-:Y:S03]  /*0eb0*/  STL.64 [R1], R12 ;  /* 0x0000000c01007387 */ /* 0x0001e60000100a00 */
[----:B------:R-:W-:Y:S01]  /*0ec0*/  IMAD.IADD R23, R13, 0x1, R23 ;  /* 0x000000010d177824 */ /* 0x000fe200078e0217 */
[----:B------:R-:W-:Y:S06]  /*0ed0*/  @P0 BRA `(.L_x_12) ;  /* 0x0000000000240947 */ /* 0x000fec0003800000 */
[----:B------:R-:W-:Y:S01]  /*0ee0*/  USHF.R.U32.HI UR4, URZ, 0x1, UR40 ;  /* 0x000000013f047899 */ /* 0x000fe20008011628 */
[----:B------:R-:W-:Y:S01]  /*0ef0*/  IADD3 R18, P0, R18, R12, RZ ;  /* 0x0000000c12127210 */ /* 0x000fe20007f1e0ff */
[----:B------:R-:W-:Y:S02]  /*0f00*/  UISETP.GE.U32.AND UP0, UPT, UR40, 0xe, UPT ;  /* 0x0000000e2800788c */ /* 0x000fe4000bf06070 */
[----:B------:R-:W-:Y:S02]  /*0f10*/  UIMAD.WIDE.U32 UR4, UR4, -0x6db6db6d, URZ ;  /* 0x92492493040478a5 */ /* 0x000fe4000f8e003f */
[----:B------:R-:W-:Y:S01]  /*0f20*/  IMAD.X R17, R23, 0x1, R17, P0 ;  /* 0x0000000117117824 */ /* 0x000fe200000e0611 */
[----:B------:R-:W-:Y:S01]  /*0f30*/  UMOV UR39, URZ ;  /* 0x0000003f00277c82 */ /* 0x000fe20008000000 */
[----:B------:R-:W-:-:S04]  /*0f40*/  USHF.R.U32.HI UR4, URZ, 0x2, UR5 ;  /* 0x000000023f047899 */ /* 0x000fc80008011605 */
[----:B------:R-:W-:Y:S02]  /*0f50*/  UIMAD UR38, UR4, -0xe, UR40 ;  /* 0xfffffff2042678a4 */ /* 0x000fe4000f8e0228 */
[----:B------:R-:W-:-:S12]  /*0f60*/  @UP0 ULOP3.LUT UR39, UR4, 0x1, URZ, 0xc0, !UPT ;  /* 0x0000000104270892 */ /* 0x000fd8000f8ec03f */
.L_x_12:
[----:B------:R-:W-:Y:S01]  /*0f70*/  ISETP.GE.U32.AND P0, PT, R18, UR8, PT ;  /* 0x0000000812007c0c */ /* 0x000fe2000bf06070 */
[----:B------:R-:W-:Y:S01]  /*0f80*/  IMAD.MOV.U32 R19, RZ, RZ, -0x1 ;  /* 0xffffffffff137424 */ /* 0x000fe200078e00ff */
[----:B------:R-:W-:Y:S01]  /*0f90*/  PRMT R8, RZ, 0x7610, R8 ;  /* 0x00007610ff087816 */ /* 0x000fe20000000008 */
[----:B------:R-:W-:Y:S01]  /*0fa0*/  IMAD.MOV.U32 R22, RZ, RZ, -0x1 ;  /* 0xffffffffff167424 */ /* 0x000fe200078e00ff */
[----:B------:R-:W-:Y:S01]  /*0fb0*/  ISETP.GE.U32.AND.EX P0, PT, R17, UR9, PT, P0 ;  /* 0x0000000911007c0c */ /* 0x000fe2000bf06100 */
[----:B------:R-:W-:-:S12]  /*0fc0*/  IMAD.MOV.U32 R2, RZ, RZ, -0x1 ;  /* 0xffffffffff027424 */ /* 0x000fd800078e00ff */
[----:B------:R-:W-:Y:S05]  /*0fd0*/  @P0 BRA `(.L_x_13) ;  /* 0x00000004002c0947 */ /* 0x000fea0003800000 */
[----:B------:R-:W1:Y:S01]  /*0fe0*/  LDC.64 R26, c[0x0][0x628] ;  /* 0x00018a00ff1a7b82 */ /* 0x000e620000000a00 */
[----:B------:R-:W-:Y:S02]  /*0ff0*/  IMAD.MOV.U32 R8, RZ, RZ, R18 ;  /* 0x000000ffff087224 */ /* 0x000fe400078e0012 */
[----:B------:R-:W-:-:S05]  /*1000*/  IMAD.MOV.U32 R9, RZ, RZ, R17 ;  /* 0x000000ffff097224 */ /* 0x000fca00078e0011 */
[----:B------:R-:W4:Y:S08]  /*1010*/  LDC R2, c[0x0][0x630] ;  /* 0x00018c00ff027b82 */ /* 0x000f300000000800 */
[----:B------:R-:W0:Y:S01]  /*1020*/  LDC.64 R28, c[0x0][0x620] ;  /* 0x00018800ff1c7b82 */ /* 0x000e220000000a00 */
[----:B-1----:R-:W-:-:S04]  /*1030*/  ISETP.NE.U32.AND P0, PT, R26, RZ, PT ;  /* 0x000000ff1a00720c */ /* 0x002fc80003f05070 */
[----:B------:R-:W-:-:S13]  /*1040*/  ISETP.NE.AND.EX P0, PT, R27, RZ, PT, P0 ;  /* 0x000000ff1b00720c */ /* 0x000fda0003f05300 */
[----:B0---4-:R-:W-:Y:S05]  /*1050*/  @!P0 BRA `(.L_x_14) ;  /* 0x0000000000288947 */ /* 0x011fea0003800000 */
[----:B------:R-:W0:Y:S02]  /*1060*/  LDC R13, c[0x0][0x634] ;  /* 0x00018d00ff0d7b82 */ /* 0x000e240000000800 */
[----:B0-----:R-:W-:-:S05]  /*1070*/  IADD3 R13, P0, R18, R13, RZ ;  /* 0x0000000d120d7210 */ /* 0x001fca0007f1e0ff */
[----:B------:R-:W-:-:S04]  /*1080*/  IMAD.X R15, RZ, RZ, R17, P0 ;  /* 0x000000ffff0f7224 */ /* 0x000fc800000e0611 */
[----:B------:R-:W-:-:S04]  /*1090*/  IMAD.WIDE.U32 R8, R15, R26, RZ ;  /* 0x0000001a0f087225 */ /* 0x000fc800078e00ff */
[----:B------:R-:W-:-:S04]  /*10a0*/  IMAD.WIDE.U32 R10, P0, R13, R27, R8 ;  /* 0x0000001b0d0a7225 */ /* 0x000fc80007800008 */
[----:B------:R-:W-:-:S04]  /*10b0*/  IMAD.WIDE.U32 R8, R13, R26, RZ ;  /* 0x0000001a0d087225 */ /* 0x000fc800078e00ff */
[----:B------:R-:W-:Y:S01]  /*10c0*/  IMAD.X R13, RZ, RZ, RZ, P0 ;  /* 0x000000ffff0d7224 */ /* 0x000fe200000e06ff */
[----:B------:R-:W-:Y:S01]  /*10d0*/  IADD3 RZ, P0, R9, R10, RZ ;  /* 0x0000000a09ff7210 */ /* 0x000fe20007f1e0ff */
[----:B------:R-:W-:-:S04]  /*10e0*/  IMAD.MOV.U32 R12, RZ, RZ, R11 ;  /* 0x000000ffff0c7224 */ /* 0x000fc800078e000b */
[----:B------:R-:W-:-:S08]  /*10f0*/  IMAD.WIDE.U32.X R8, R15, R27, R12, P0 ;  /* 0x0000001b0f087225 */ /* 0x000fd000000e040c */
.L_x_14:
[----:B------:R-:W0:Y:S01]  /*1100*/  LDC.64 R32, c[0x0][0x640] ;  /* 0x00019000ff207b82 */ /* 0x000e220000000a00 */
[-C--:B------:R-:W-:Y:S01]  /*1110*/  SHF.R.U64 R30, R8, R2.reuse, R9 ;  /* 0x00000002081e7219 */ /* 0x080fe20000001209 */
[----:B------:R-:W-:Y:S01]  /*1120*/  IMAD.MOV.U32 R19, RZ, RZ, R17 ;  /* 0x000000ffff137224 */ /* 0x000fe200078e0011 */
[----:B------:R-:W-:Y:S02]  /*1130*/  SHF.R.U32.HI R2, RZ, R2, R9 ;  /* 0x00000002ff027219 */ /* 0x000fe40000011609 */
[----:B------:R-:W-:-:S03]  /*1140*/  IADD3 R11, P0, RZ, -R30, RZ ;  /* 0x8000001eff0b7210 */ /* 0x000fc60007f1e0ff */
[----:B------:R-:W1:Y:S02]  /*1150*/  LDC R10, c[0x0][0x618] ;  /* 0x00018600ff0a7b82 */ /* 0x000e640000000800 */
[----:B------:R-:W-:-:S04]  /*1160*/  IMAD.X R9, RZ, RZ, ~R2, P0 ;  /* 0x000000ffff097224 */ /* 0x000fc800000e0e02 */
[-C--:B------:R-:W-:Y:S02]  /*1170*/  IMAD R2, R9, R28.reuse, RZ ;  /* 0x0000001c09027224 */ /* 0x080fe400078e02ff */
[----:B------:R-:W4:Y:S01]  /*1180*/  LDC R13, c[0x0][0x608] ;  /* 0x00018200ff0d7b82 */ /* 0x000f220000000800 */
[----:B------:R-:W-:-:S04]  /*1190*/  IMAD.WIDE.U32 R8, R11, R28, R18 ;  /* 0x0000001c0b087225 */ /* 0x000fc800078e0012 */
[----:B------:R-:W-:Y:S02]  /*11a0*/  IMAD R11, R11, R29, R2 ;  /* 0x0000001d0b0b7224 */ /* 0x000fe400078e0202 */
[----:B------:R-:W-:Y:S01]  /*11b0*/  IMAD.MOV.U32 R2, RZ, RZ, -0x1 ;  /* 0xffffffffff027424 */ /* 0x000fe200078e00ff */
[----:B------:R-:W2:Y:S01]  /*11c0*/  LDC R31, c[0x0][0x658] ;  /* 0x00019600ff1f7b82 */ /* 0x000ea20000000800 */
[----:B------:R-:W-:Y:S01]  /*11d0*/  IMAD.IADD R9, R9, 0x1, R11 ;  /* 0x0000000109097824 */ /* 0x000fe200078e020b */
[----:B0-----:R-:W-:Y:S01]  /*11e0*/  ISETP.NE.U32.AND P0, PT, R32, RZ, PT ;  /* 0x000000ff2000720c */ /* 0x001fe20003f05070 */
[----:B------:R-:W-:-:S03]  /*11f0*/  IMAD.MOV.U32 R28, RZ, RZ, 0x1 ;  /* 0x00000001ff1c7424 */ /* 0x000fc600078e00ff */
[----:B------:R-:W-:Y:S02]  /*1200*/  ISETP.NE.AND.EX P0, PT, R33, RZ, PT, P0 ;  /* 0x000000ff2100720c */ /* 0x000fe40003f05300 */
[----:B------:R-:W0:Y:S01]  /*1210*/  LDC R27, c[0x0][0x600] ;  /* 0x00018000ff1b7b82 */ /* 0x000e220000000800 */
[-CC-:B-1----:R-:W-:Y:S02]  /*1220*/  SHF.R.U64 R25, R8, R10.reuse, R9.reuse ;  /* 0x0000000a08197219 */ /* 0x182fe40000001209 */
[----:B------:R-:W-:-:S05]  /*1230*/  SHF.R.U32.HI R8, RZ, R10, R9 ;  /* 0x0000000aff087219 */ /* 0x000fca0000011609 */
[----:B------:R-:W1:Y:S01]  /*1240*/  LDC R22, c[0x0][0x648] ;  /* 0x00019200ff167b82 */ /* 0x000e620000000800 */
[-CC-:B----4-:R-:W-:Y:S02]  /*1250*/  SHF.R.U64 R34, R25, R13.reuse, R8.reuse ;  /* 0x0000000d19227219 */ /* 0x190fe40000001208 */
[----:B------:R-:W-:-:S05]  /*1260*/  SHF.R.U32.HI R8, RZ, R13, R8 ;  /* 0x0000000dff087219 */ /* 0x000fca0000011608 */
[----:B------:R-:W4:Y:S01]  /*1270*/  LDC R26, c[0x0][0x638] ;  /* 0x00018e00ff1a7b82 */ /* 0x000f220000000800 */
[-CC-:B--2---:R-:W-:Y:S02]  /*1280*/  SHF.R.U64 R36, R34, R31.reuse, R8.reuse ;  /* 0x0000001f22247219 */ /* 0x184fe40000001208 */
[-C--:B------:R-:W-:Y:S02]  /*1290*/  SHF.L.U32 R2, R2, R31.reuse, RZ ;  /* 0x0000001f02027219 */ /* 0x080fe400000006ff */
[----:B------:R-:W-:Y:S01]  /*12a0*/  SHF.R.U32.HI R9, RZ, R31, R8 ;  /* 0x0000001fff097219 */ /* 0x000fe20000011608 */
[----:B------:R-:W-:Y:S01]  /*12b0*/  IMAD.MOV.U32 R8, RZ, RZ, R36 ;  /* 0x000000ffff087224 */ /* 0x000fe200078e0024 */
[----:B------:R-:W-:Y:S01]  /*12c0*/  LOP3.LUT R15, RZ, R2, RZ, 0x33, !PT ;  /* 0x00000002ff0f7212 */ /* 0x000fe200078e33ff */
[----:B------:R-:W2:Y:S01]  /*12d0*/  LDC R29, c[0x0][0x610] ;  /* 0x00018400ff1d7b82 */ /* 0x000ea20000000800 */
[----:B------:R-:W-:Y:S05]  /*12e0*/  @!P0 BRA `(.L_x_15) ;  /* 0x0000000000288947 */ /* 0x000fea0003800000 */
[----:B------:R-:W3:Y:S02]  /*12f0*/  LDC R13, c[0x0][0x64c] ;  /* 0x00019300ff0d7b82 */ /* 0x000ee40000000800 */
[----:B---3--:R-:W-:-:S05]  /*1300*/  IADD3 R13, P0, R36, R13, RZ ;  /* 0x0000000d240d7210 */ /* 0x008fca0007f1e0ff */
        /* <DEDUP_REMOVED lines=8> */
.L_x_15:
[----:B-1----:R-:W-:Y:S01]  /*1390*/  SHF.R.U64 R7, R8, R22, R9 ;  /* 0x0000001608077219 */ /* 0x002fe20000001209 */
[----:B0-----:R-:W-:Y:S01]  /*13a0*/  VIADD R8, R27, 0xffffffff ;  /* 0xffffffff1b087836 */ /* 0x001fe20000000000 */
[----:B------:R-:W-:Y:S01]  /*13b0*/  SHF.L.U32 R2, R28, R31, RZ ;  /* 0x0000001f1c027219 */ /* 0x000fe200000006ff */
[----:B------:R-:W-:Y:S01]  /*13c0*/  @P1 IMAD R20, R21, R24, R6 ;  /* 0x0000001815141224 */ /* 0x000fe200078e0206 */
[----:B------:R-:W-:Y:S01]  /*13d0*/  LOP3.LUT R15, R34, R15, RZ, 0xc0, !PT ;  /* 0x0000000f220f7212 */ /* 0x000fe200078ec0ff */
[----:B------:R-:W-:Y:S01]  /*13e0*/  IMAD.MOV R9, RZ, RZ, -R7 ;  /* 0x000000ffff097224 */ /* 0x000fe200078e0a07 */
[----:B------:R-:W-:Y:S01]  /*13f0*/  LOP3.LUT R8, R25, R8, RZ, 0xc0, !PT ;  /* 0x0000000819087212 */ /* 0x000fe200078ec0ff */
[----:B------:R-:W-:Y:S02]  /*1400*/  IMAD.MOV.U32 R6, RZ, RZ, 0x1 ;  /* 0x00000001ff067424 */ /* 0x000fe400078e00ff */
[----:B------:R-:W-:Y:S02]  /*1410*/  IMAD R15, R2, R7, R15 ;  /* 0x00000007020f7224 */ /* 0x000fe400078e020f */
[----:B----4-:R-:W-:-:S02]  /*1420*/  IMAD R2, R9, R26, R36 ;  /* 0x0000001a09027224 */ /* 0x010fc400078e0224 */
[----:B--2---:R-:W-:Y:S02]  /*1430*/  IMAD R19, R15, R29, R20 ;  /* 0x0000001d0f137224 */ /* 0x004fe400078e0214 */
[--C-:B------:R-:W-:Y:S01]  /*1440*/  IMAD R2, R2, R27, R8.reuse ;  /* 0x0000001b02027224 */ /* 0x100fe200078e0208 */
[----:B------:R-:W-:-:S04]  /*1450*/  PRMT R8, R6, 0x7610, R8 ;  /* 0x0000761006087816 */ /* 0x000fc80000000008 */
[----:B------:R-:W-:Y:S02]  /*1460*/  SEL R22, R2, R19, !P1 ;  /* 0x0000001302167207 */ /* 0x000fe40004800000 */
[----:B------:R-:W-:Y:S01]  /*1470*/  SEL R19, R19, R2, !P1 ;  /* 0x0000000213137207 */ /* 0x000fe20004800000 */
[----:B------:R-:W-:-:S07]  /*1480*/  IMAD.MOV.U32 R2, RZ, RZ, R30 ;  /* 0x000000ffff027224 */ /* 0x000fce00078e001e */
.L_x_13:
[----:B------:R-:W-:Y:S05]  /*1490*/  @!P3 BRA `(.L_x_16) ;  /* 0x00000000000cb947 */ /* 0x000fea0003800000 */
[----:B------:R-:W-:Y:S01]  /*14a0*/  UCGABAR_WAIT ;  /* 0x0000000000007dc7 */ /* 0x000fe20008000000 */
[----:B------:R-:W-:Y:S01]  /*14b0*/  CCTL.IVALL ;  /* 0x00000000ff00798f */ /* 0x000fe20002000000 */
[----:B------:R-:W-:Y:S05]  /*14c0*/  BRA `(.L_x_17) ;  /* 0x0000000000047947 */ /* 0x000fea0003800000 */
.L_x_16:
[----:B------:R-:W-:Y:S06]  /*14d0*/  BAR.SYNC.DEFER_BLOCKING 0x0 ;  /* 0x0000000000007b1d */ /* 0x000fec0000010000 */
.L_x_17:
[----:B------:R-:W-:Y:S05]  /*14e0*/  @!P2 BRA `(.L_x_18) ;  /* 0x000000300094a947 */ /* 0x000fea0003800000 */
[----:B------:R-:W-:-:S13]  /*14f0*/  ISETP.GT.U32.AND P0, PT, R35, 0x1, PT ;  /* 0x000000012300780c */ /* 0x000fda0003f04070 */
[----:B------:R-:W-:Y:S05]  /*1500*/  @P0 EXIT ;  /* 0x000000000000094d */ /* 0x000fea0003800000 */
.L_x_19:
[----:B------:R-:W-:-:S08]  /*1510*/  NOP ;  /* 0x0000000000007918 */ /* 0x000fd00000000000 */
[----:B------:R-:W1:Y:S02]  /*1520*/  USETMAXREG.TRY_ALLOC.CTAPOOL UP0, 0xe8 ;  /* 0x000000e8000079c8 */ /* 0x000e640008000600 */
[----:B-1----:R-:W-:-:S13]  /*1530*/  PLOP3.LUT P0, PT, PT, PT, UP0, 0x80, 0x0 ;  /* 0x000000000000781c */ /* 0x002fda0003f0f008 */
[----:B------:R-:W-:Y:S05]  /*1540*/  @!P0 BRA `(.L_x_19) ;  /* 0xfffffffc00f08947 */ /* 0x000fea000383ffff */
[----:B------:R-:W-:-:S13]  /*1550*/  LOP3.LUT P0, RZ, R8, 0xff, RZ, 0xc0, !PT ;  /* 0x000000ff08ff7812 */ /* 0x000fda000780c0ff */
[----:B------:R-:W-:Y:S05]  /*1560*/  @!P0 EXIT ;  /* 0x000000000000894d */ /* 0x000fea0003800000 */
[----:B------:R-:W1:Y:S01]  /*1570*/  S2UR UR4, SR_CgaCtaId ;  /* 0x00000000000479c3 */ /* 0x000e620000008800 */
[----:B--2---:R-:W-:Y:S01]  /*1580*/  VIADD R14, R14, 0xffffffff ;  /* 0xffffffff0e0e7836 */ /* 0x004fe20000000000 */
[CC--:B------:R-:W-:Y:S01]  /*1590*/  LEA.HI R4, R0.reuse, R3.reuse, RZ, 0x2 ;  /* 0x0000000300047211 */ /* 0x0c0fe200078f10ff */
[----:B------:R-:W-:Y:S01]  /*15a0*/  UMOV UR41, 0x400 ;  /* 0x0000040000297882 */ /* 0x000fe20000000000 */
[----:B------:R-:W-:Y:S01]  /*15b0*/  LEA.HI R0, R0, R3, RZ, 0x5 ;  /* 0x0000000300007211 */ /* 0x000fe200078f28ff */
[----:B------:R-:W-:Y:S01]  /*15c0*/  UISETP.LT.AND UP0, UPT, UR40, 0x1, UPT ;  /* 0x000000012800788c */ /* 0x000fe2000bf01270 */
[----:B------:R-:W-:Y:S01]  /*15d0*/  R2UR UR42, R14 ;  /* 0x000000000e2a72ca */ /* 0x000fe200000e0000 */
[----:B------:R-:W-:Y:S01]  /*15e0*/  ULDC UR6, c[0x0][0x284] ;  /* 0x0000a10000067ab9 */ /* 0x000fe20000000800 */
[--C-:B------:R-:W-:Y:S01]  /*15f0*/  SHF.R.S32.HI R60, RZ, 0x2, R4.reuse ;  /* 0x00000002ff3c7819 */ /* 0x100fe20000011404 */
[----:B------:R-:W-:Y:S01]  /*1600*/  USEL UR43, UR40, 0x1, UP0 ;  /* 0x00000001282b7887 */ /* 0x000fe20008000000 */
[----:B------:R-:W-:Y:S01]  /*1610*/  SHF.R.S32.HI R5, RZ, 0x1f, R4 ;  /* 0x0000001fff057819 */ /* 0x000fe20000011404 */
[----:B------:R-:W-:Y:S01]  /*1620*/  USHF.L.U32 UR46, UR40, 0x1, URZ ;  /* 0x00000001282e7899 */ /* 0x000fe2000800063f */
[----:B------:R-:W-:Y:S01]  /*1630*/  LOP3.LUT R4, R4, 0xfffffffc, RZ, 0xc0, !PT ;  /* 0xfffffffc04047812 */ /* 0x000fe200078ec0ff */
[----:B------:R-:W-:Y:S01]  /*1640*/  UIADD3 UR43, -UR43, UR40, URZ ;  /* 0x000000282b2b7290 */ /* 0x000fe2000fffe13f */
[----:B------:R-:W-:-:S02]  /*1650*/  LEA.HI R5, R5, R60, RZ, 0x3 ;  /* 0x0000003c05057211 */ /* 0x000fc400078f18ff */
[----:B------:R-:W-:Y:S01]  /*1660*/  ISETP.NE.AND P0, PT, R14, RZ, PT ;  /* 0x000000ff0e00720c */ /* 0x000fe20003f05270 */
[----:B---3--:R-:W-:Y:S01]  /*1670*/  IMAD.IADD R59, R3, 0x1, -R4 ;  /* 0x00000001033b7824 */ /* 0x008fe200078e0a04 */
[----:B------:R-:W-:Y:S01]  /*1680*/  LOP3.LUT R5, R5, 0xfffffff8, RZ, 0xc0, !PT ;  /* 0xfffffff805057812 */ /* 0x000fe200078ec0ff */
[----:B------:R-:W-:Y:S01]  /*1690*/  USHF.L.U32 UR42, UR42, 0x3, URZ ;  /* 0x000000032a2a7899 */ /* 0x000fe2000800063f */
[----:B------:R-:W-:Y:S02]  /*16a0*/  LOP3.LUT R74, R16, 0x1, RZ, 0xfc, !PT ;  /* 0x00000001104a7812 */ /* 0x000fe400078efcff */
[----:B------:R-:W-:Y:S01]  /*16b0*/  SEL R75, RZ, 0x1, P0 ;  /* 0x00000001ff4b7807 */ /* 0x000fe20000000000 */
[----:B------:R-:W-:Y:S01]  /*16c0*/  IMAD.IADD R60, R60, 0x1, -R5 ;  /* 0x000000013c3c7824 */ /* 0x000fe200078e0a05 */
[----:B-1----:R-:W-:Y:S01]  /*16d0*/  ULEA UR41, UR4, UR41, 0x18 ;  /* 0x0000002904297291 */ /* 0x002fe2000f8ec03f */
[----:B------:R-:W-:Y:S01]  /*16e0*/  SHF.R.S32.HI R5, RZ, 0x5, R0 ;  /* 0x00000005ff057819 */ /* 0x000fe20000011400 */
[----:B------:R-:W-:-:S02]  /*16f0*/  IMAD.U32 R63, RZ, RZ, UR42 ;  /* 0x0000002aff3f7e24 */ /* 0x000fc4000f8e00ff */
[----:B------:R-:W-:Y:S01]  /*1700*/  UIADD3 UR47, UR41, 0xf0, URZ ;  /* 0x000000f0292f7890 */ /* 0x000fe2000fffe03f */
[--C-:B------:R-:W-:Y:S01]  /*1710*/  SHF.R.S32.HI R61, RZ, 0x1f, R60.reuse ;  /* 0x0000001fff3d7819 */ /* 0x100fe2000001143c */
[----:B------:R-:W-:Y:S01]  /*1720*/  UIADD3 UR4, UR41, 0x200, URZ ;  /* 0x0000020029047890 */ /* 0x000fe2000fffe03f */
[--C-:B------:R-:W-:Y:S01]  /*1730*/  IMAD R66, R5, -0x10, -R60.reuse ;  /* 0xfffffff005427824 */ /* 0x100fe200078e0a3c */
[----:B------:R-:W-:Y:S01]  /*1740*/  UIADD3 UR5, UR41, 0x1c200, URZ ;  /* 0x0001c20029057890 */ /* 0x000fe2000fffe03f */
[----:B------:R-:W-:Y:S01]  /*1750*/  LOP3.LUT R65, R63, 0x8, RZ, 0xc0, !PT ;  /* 0x000000083f417812 */ /* 0x000fe200078ec0ff */
[----:B------:R-:W-:Y:S01]  /*1760*/  USHF.R.U32.HI UR4, URZ, 0x4, UR4 ;  /* 0x000000043f047899 */ /* 0x000fe20008011604 */
[----:B------:R-:W-:Y:S01]  /*1770*/  IMAD.U32 R62, RZ, RZ, UR47 ;  /* 0x0000002fff3e7e24 */ /* 0x000fe2000f8e00ff */
[----:B------:R-:W-:Y:S01]  /*1780*/  USHF.R.U32.HI UR5, URZ, 0x4, UR5 ;  /* 0x000000043f057899 */ /* 0x000fe20008011605 */
[----:B------:R-:W-:Y:S01]  /*1790*/  IMAD.WIDE R60, R5, 0x10, R60 ;  /* 0x00000010053c7825 */ /* 0x000fe200078e023c */
[----:B------:R-:W-:Y:S01]  /*17a0*/  ULOP3.LUT UR4, UR4, 0x3fff, URZ, 0xc0, !UPT ;  /* 0x00003fff04047892 */ /* 0x000fe2000f8ec03f */
[----:B------:R-:W-:Y:S01]  /*17b0*/  LOP3.LUT R63, R63, 0x8, RZ, 0xc, !PT ;  /* 0x000000083f3f7812 */ /* 0x000fe200078e0cff */
[----:B------:R-:W-:Y:S01]  /*17c0*/  ULOP3.LUT UR5, UR5, 0x3fff, URZ, 0xc0, !UPT ;  /* 0x00003fff05057892 */ /* 0x000fe2000f8ec03f */
[----:B------:R-:W-:Y:S01]  /*17d0*/  VIADD R64, R62, UR42 ;  /* 0x0000002a3e407c36 */ /* 0x000fe20008000000 */
[----:B------:R-:W-:Y:S01]  /*17e0*/  LOP3.LUT R65, R65, 0x18, RZ, 0x3c, !PT ;  /* 0x0000001841417812 */ /* 0x000fe200078e3cff */
[----:B------:R-:W-:Y:S01]  /*17f0*/  VIADD R66, R66, UR6 ;  /* 0x0000000642427c36 */ /* 0x000fe20008000000 */
[----:B------:R-:W-:-:S02]  /*1800*/  ULOP3.LUT UR44, UR4, 0x10000, URZ, 0xfc, !UPT ;  /* 0x00010000042c7892 */ /* 0x000fc4000f8efc3f */
[----:B------:R-:W-:-:S12]  /*1810*/  ULOP3.LUT UR45, UR5, 0x10000, URZ, 0xfc, !UPT ;  /* 0x00010000052d7892 */ /* 0x000fd8000f8efc3f */
.L_x_105:
[----:B------:R-:W-:Y:S01]  /*1820*/  SHF.L.U32 R3, R75, 0x1f, RZ ;  /* 0x0000001f4b037819 */ /* 0x000fe200000006ff */
[----:B------:R-:W-:Y:S02]  /*1830*/  ULDC UR4, c[0x0][0x28c] ;  /* 0x0000a30000047ab9 */ /* 0x000fe40000000800 */
[----:B------:R-:W-:Y:S01]  /*1840*/  ISETP.LT.AND P1, PT, RZ, UR4, PT ;  /* 0x00000004ff007c0c */ /* 0x000fe2000bf21270 */
[----:B------:R-:W1:Y:S02]  /*1850*/  SYNCS.PHASECHK.TRANS64.TRYWAIT P0, [R62+UR42], R3 ;  /* 0x000000033e0075a7 */ /* 0x000e64000800016a */
[----:B01-34-:R-:W-:Y:S10]  /*1860*/  @!P0 BRA `(.L_x_20) ;  /* 0x0000004400348947 */ /* 0x01bff40003800000 */
.L_x_137:
[----:B------:R-:W-:Y:S05]  /*1870*/  @P1 BRA `(.L_x_21) ;  /* 0x0000000000401947 */ /* 0x000fea0003800000 */
[----:B------:R-:W-:Y:S01]  /*1880*/  MOV R0, 0x0 ;  /* 0x0000000000007802 */ /* 0x000fe20000000f00 */
[----:B------:R-:W-:Y:S01]  /*1890*/  ULDC.64 UR4, c[0x4][0x68] ;  /* 0x01001a0000047ab9 */ /* 0x000fe20000000a00 */
[----:B------:R-:W-:Y:S01]  /*18a0*/  ULDC.64 UR6, c[0x4][0x8] ;  /* 0x0100020000067ab9 */ /* 0x000fe20000000a00 */
[----:B------:R-:W-:Y:S01]  /*18b0*/  IMAD.U32 R4, RZ, RZ, UR4 ;  /* 0x00000004ff047e24 */ /* 0x000fe2000f8e00ff */
[----:B------:R2:W3:Y:S01]  /*18c0*/  LDC.64 R14, c[0x4][R0] ;  /* 0x01000000000e7b82 */ /* 0x0004e20000000a00 */
[----:B------:R-:W-:Y:S01]  /*18d0*/  IMAD.U32 R5, RZ, RZ, UR5 ;  /* 0x00000005ff057e24 */ /* 0x000fe2000f8e00ff */
[----:B------:R-:W-:Y:S01]  /*18e0*/  ULDC.64 UR4, c[0x4][0x70] ;  /* 0x01001c0000047ab9 */ /* 0x000fe20000000a00 */
[----:B------:R-:W-:Y:S02]  /*18f0*/  IMAD.U32 R10, RZ, RZ, UR6 ;  /* 0x00000006ff0a7e24 */ /* 0x000fe4000f8e00ff */
[----:B------:R-:W-:Y:S02]  /*1900*/  IMAD.U32 R6, RZ, RZ, UR4 ;  /* 0x00000004ff067e24 */ /* 0x000fe4000f8e00ff */
[----:B------:R-:W-:-:S02]  /*1910*/  IMAD.U32 R7, RZ, RZ, UR5 ;  /* 0x00000005ff077e24 */ /* 0x000fc4000f8e00ff */
[----:B------:R-:W-:Y:S02]  /*1920*/  IMAD.U32 R11, RZ, RZ, UR7 ;  /* 0x00000007ff0b7e24 */ /* 0x000fe4000f8e00ff */
[----:B------:R-:W-:Y:S02]  /*1930*/  IMAD.MOV.U32 R8, RZ, RZ, 0x1e1 ;  /* 0x000001e1ff087424 */ /* 0x000fe400078e00ff */
[----:B0-----:R-:W-:Y:S02]  /*1940*/  IMAD.MOV.U32 R12, RZ, RZ, 0x1 ;  /* 0x00000001ff0c7424 */ /* 0x001fe400078e00ff */
[----:B--2---:R-:W-:-:S07]  /*1950*/  IMAD.MOV.U32 R13, RZ, RZ, RZ ;  /* 0x000000ffff0d7224 */ /* 0x004fce00078e00ff */
[----:B------:R-:W-:-:S07]  /*1960*/  LEPC R20, `(.L_x_21) ;  /* 0x000000001014794e */ /* 0x000fce0000000000 */
[----:B-1-3-5:R-:W-:Y:S05]  /*1970*/  CALL.ABS.NOINC R14 ;  /* 0x000000000e007343 */ /* 0x02afea0003c00000 */
.L_x_21:
[----:B------:R-:W-:-:S13]  /*1980*/  ISETP.NE.AND P0, PT, R74, 0x3, PT ;  /* 0x000000034a00780c */ /* 0x000fda0003f05270 */
[----:B------:R-:W-:Y:S05]  /*1990*/  @!P0 BRA `(.L_x_22) ;  /* 0x0000000000048947 */ /* 0x000fea0003800000 */
[----:B------:R-:W-:Y:S01]  /*19a0*/  BPT.TRAP 0x1 ;  /* 0x000000040000795c */ /* 0x000fe20000300000 */
.L_x_22:
[----:B-1----:R-:W-:Y:S02]  /*19b0*/  IMAD.U32 R3, RZ, RZ, UR38 ;  /* 0x00000026ff037e24 */ /* 0x002fe4000f8e00ff */
[----:B------:R-:W-:-:S03]  /*19c0*/  IMAD.U32 R0, RZ, RZ, UR39 ;  /* 0x00000027ff007e24 */ /* 0x000fc6000f8e00ff */
[----:B------:R-:W-:Y:S02]  /*19d0*/  LEA R3, R3, UR41, 0x3 ;  /* 0x0000002903037c11 */ /* 0x000fe4000f8e18ff */
[----:B------:R-:W-:-:S04]  /*19e0*/  SHF.L.U32 R0, R0, 0x1f, RZ ;  /* 0x0000001f00007819 */ /* 0x000fc800000006ff */
[----:B------:R1:W2:Y:S01]  /*19f0*/  SYNCS.PHASECHK.TRANS64.TRYWAIT P1, [R3+URZ], R0 ;  /* 0x00000000030075a7 */ /* 0x0002a2000802017f */
[----:B------:R-:W-:Y:S05]  /*1a00*/  @!P0 BRA `(.L_x_23) ;  /* 0x0000000000048947 */ /* 0x000fea0003800000 */
[----:B------:R-:W-:Y:S01]  /*1a10*/  BPT.TRAP 0x1 ;  /* 0x000000040000795c */ /* 0x000fe20000300000 */
.L_x_23:
[----:B--2---:R-:W-:Y:S05]  /*1a20*/  @P1 BRA `(.L_x_24) ;  /* 0x0000000000081947 */ /* 0x004fea0003800000 */
[----:B------:R-:W2:Y:S02]  /*1a30*/  SYNCS.PHASECHK.TRANS64.TRYWAIT P1, [R3+URZ], R0 ;  /* 0x00000000030075a7 */ /* 0x000ea4000802017f */
[----:B--2---:R-:W-:Y:S05]  /*1a40*/  @!P1 BRA `(.L_x_25) ;  /* 0x0000004000d09947 */ /* 0x004fea0003800000 */
.L_x_24:
[----:B------:R-:W-:Y:S05]  /*1a50*/  WARPSYNC.ALL ;  /* 0x0000000000007948 */ /* 0x000fea0003800000 */
[----:B------:R-:W-:Y:S01]  /*1a60*/  ULEA UR8, UR38, UR44, 0x9 ;  /* 0x0000002c26087291 */ /* 0x000fe2000f8e483f */
[----:B------:R-:W-:Y:S01]  /*1a70*/  WARPGROUP.ARRIVE ;  /* 0x00000000000079c5 */ /* 0x000fe20000000000 */
[----:B------:R-:W-:Y:S01]  /*1a80*/  ULEA UR9, UR38, UR45, 0x9 ;  /* 0x0000002d26097291 */ /* 0x000fe2000f8e483f */
[----:B-12---:R-:W-:Y:S01]  /*1a90*/  IMAD.U32 R0, RZ, RZ, UR43 ;  /* 0x0000002bff007e24 */ /* 0x006fe2000f8e00ff */
[----:B------:R-:W-:Y:S01]  /*1aa0*/  UMOV UR5, 0x40000040 ;  /* 0x4000004000057882 */ /* 0x000fe20000000000 */
[----:B------:R-:W-:-:S02]  /*1ab0*/  UMOV UR7, 0x40000040 ;  /* 0x4000004000077882 */ /* 0x000fc40000000000 */
[----:B------:R-:W-:Y:S01]  /*1ac0*/  UMOV UR4, UR8 ;  /* 0x0000000800047c82 */ /* 0x000fe20008000000 */
[----:B------:R-:W-:Y:S01]  /*1ad0*/  ISETP.GE.AND P1, PT, R0, 0x1, PT ;  /* 0x000000010000780c */ /* 0x000fe20003f26270 */
[----:B------:R-:W-:Y:S02]  /*1ae0*/  UMOV UR6, UR9 ;  /* 0x0000000900067c82 */ /* 0x000fe40008000000 */
[----:B------:R-:W-:Y:S01]  /*1af0*/  HGMMA.64x64x8.F32.TF32 R24, gdesc[UR4], RZ, !UPT, gsb0 ;  /* 0x04e00000041879f0 */ /* 0x000fe2000c0028ff */
[----:B------:R-:W-:Y:S02]  /*1b00*/  UIADD3 UR4, UR8, 0x2, URZ ;  /* 0x0000000208047890 */ /* 0x000fe4000fffe03f */
[----:B------:R-:W-:Y:S01]  /*1b10*/  UIADD3 UR6, UR9, 0x2, URZ ;  /* 0x0000000209067890 */ /* 0x000fe2000fffe03f */
[----:B------:R-:W-:Y:S01]  /*1b20*/  UMOV UR5, 0x40000040 ;  /* 0x4000004000057882 */ /* 0x000fe20000000000 */
[----:B------:R-:W-:Y:S01]  /*1b30*/  UMOV UR7, 0x40000040 ;  /* 0x4000004000077882 */ /* 0x000fe20000000000 */
[----:B------:R-:W-:-:S02]  /*1b40*/  WARPGROUP.DEPBAR.LE gsb0, 0x0 ;  /* 0x00008000000079c5 */ /* 0x000fc40000010000 */
[----:B------:R-:W-:-:S06]  /*1b50*/  WARPGROUP.ARRIVE ;  /* 0x00000000000079c5 */ /* 0x000fcc0000000000 */
[----:B------:R-:W-:Y:S01]  /*1b60*/  HGMMA.64x64x8.F32.TF32 R24, gdesc[UR4], R24, gsb0 ;  /* 0x04e00000041879f0 */ /* 0x000fe20008002818 */
[----:B------:R-:W-:Y:S02]  /*1b70*/  UIADD3 UR4, UR8, 0x4, URZ ;  /* 0x0000000408047890 */ /* 0x000fe4000fffe03f */
[----:B------:R-:W-:Y:S01]  /*1b80*/  UIADD3 UR6, UR9, 0x4, URZ ;  /* 0x0000000409067890 */ /* 0x000fe2000fffe03f */
[----:B------:R-:W-:Y:S01]  /*1b90*/  UMOV UR5, 0x40000040 ;  /* 0x4000004000057882 */ /* 0x000fe20000000000 */
[----:B------:R-:W-:Y:S01]  /*1ba0*/  UMOV UR7, 0x40000040 ;  /* 0x4000004000077882 */ /* 0x000fe20000000000 */
[----:B------:R-:W-:Y:S02]  /*1bb0*/  WARPGROUP.DEPBAR.LE gsb0, 0x0 ;  /* 0x00008000000079c5 */ /* 0x000fe40000010000 */
        /* <DEDUP_REMOVED lines=8> */
[----:B------:R-:W-:Y:S03]  /*1c40*/  HGMMA.64x64x8.F32.TF32 R24, gdesc[UR4], R24, gsb0 ;  /* 0x04e00000041879f0 */ /* 0x000fe60008002818 */
[----:B------:R-:W-:Y:S02]  /*1c50*/  WARPGROUP.DEPBAR.LE gsb0, 0x0 ;  /* 0x00008000000079c5 */ /* 0x000fe40000010000 */
[----:B------:R-:W-:Y:S05]  /*1c60*/  @!P1 BRA `(.L_x_26) ;  /* 0x0000000400149947 */ /* 0x000fea0003800000 */
[----:B------:R-:W-:Y:S01]  /*1c70*/  UIADD3 UR4, UR38, 0x1, URZ ;  /* 0x0000000126047890 */ /* 0x000fe2000fffe03f */
[----:B------:R-:W-:Y:S02]  /*1c80*/  IMAD.U32 R0, RZ, RZ, UR43 ;  /* 0x0000002bff007e24 */ /* 0x000fe4000f8e00ff */
[----:B------:R-:W-:Y:S01]  /*1c90*/  IMAD.U32 R3, RZ, RZ, UR38 ;  /* 0x00000026ff037e24 */ /* 0x000fe2000f8e00ff */
[----:B------:R-:W-:-:S04]  /*1ca0*/  UISETP.NE.AND UP0, UPT, UR4, 0xe, UPT ;  /* 0x0000000e0400788c */ /* 0x000fc8000bf05270 */
[----:B------:R-:W-:Y:S02]  /*1cb0*/  USEL UR5, URZ, 0x1, UP0 ;  /* 0x000000013f057887 */ /* 0x000fe40008000000 */
[----:B------:R-:W-:Y:S02]  /*1cc0*/  USEL UR8, UR4, URZ, UP0 ;  /* 0x0000003f04087287 */ /* 0x000fe40008000000 */
[----:B------:R-:W-:-:S06]  /*1cd0*/  ULOP3.LUT UR5, UR39, UR5, URZ, 0x3c, !UPT ;  /* 0x0000000527057292 */ /* 0x000fcc000f8e3c3f */
[----:B------:R-:W-:-:S07]  /*1ce0*/  IMAD.U32 R6, RZ, RZ, UR5 ;  /* 0x00000005ff067e24 */ /* 0x000fce000f8e00ff */
.L_x_33:
[----:B------:R-:W-:Y:S05]  /*1cf0*/  @!P0 BRA `(.L_x_27) ;  /* 0x0000000000048947 */ /* 0x000fea0003800000 */
[----:B------:R-:W-:Y:S01]  /*1d00*/  BPT.TRAP 0x1 ;  /* 0x000000040000795c */ /* 0x000fe20000300000 */
.L_x_27:
[----:B------:R-:W-:Y:S01]  /*1d10*/  ULEA UR4, UR8, UR41, 0x3 ;  /* 0x0000002908047291 */ /* 0x000fe2000f8e183f */
[----:B------:R-:W-:-:S08]  /*1d20*/  SHF.L.U32 R4, R6, 0x1f, RZ ;  /* 0x0000001f06047819 */ /* 0x000fd000000006ff */
[----:B------:R1:W2:Y:S01]  /*1d30*/  SYNCS.PHASECHK.TRANS64.TRYWAIT P1, [UR4], R4 ;  /* 0x00000004ff0075a7 */ /* 0x0002a20008020144 */
[----:B------:R-:W-:Y:S05]  /*1d40*/  @!P0 BRA `(.L_x_28) ;  /* 0x0000000000048947 */ /* 0x000fea0003800000 */
[----:B------:R-:W-:Y:S01]  /*1d50*/  BPT.TRAP 0x1 ;  /* 0x000000040000795c */ /* 0x000fe20000300000 */
.L_x_28:
[----:B--2---:R-:W-:Y:S05]  /*1d60*/  @P1 BRA `(.L_x_29) ;  /* 0x0000000000081947 */ /* 0x004fea0003800000 */
[----:B------:R-:W2:Y:S02]  /*1d70*/  SYNCS.PHASECHK.TRANS64.TRYWAIT P1, [UR4], R4 ;  /* 0x00000004ff0075a7 */ /* 0x000ea40008020144 */
[----:B--2---:R-:W-:Y:S05]  /*1d80*/  @!P1 BRA `(.L_x_30) ;  /* 0x0000004000149947 */ /* 0x004fea0003800000 */
.L_x_29:
[----:B------:R-:W-:Y:S01]  /*1d90*/  ULEA UR9, UR8, UR44, 0x9 ;  /* 0x0000002c08097291 */ /* 0x000fe2000f8e483f */
[----:B------:R-:W-:Y:S01]  /*1da0*/  WARPGROUP.ARRIVE ;  /* 0x00000000000079c5 */ /* 0x000fe20000000000 */
[----:B------:R-:W-:Y:S01]  /*1db0*/  ULEA UR10, UR8, UR45, 0x9 ;  /* 0x0000002d080a7291 */ /* 0x000fe2000f8e483f */
[----:B------:R-:W-:Y:S01]  /*1dc0*/  UMOV UR5, 0x40000040 ;  /* 0x4000004000057882 */ /* 0x000fe20000000000 */
[----:B------:R-:W-:-:S03]  /*1dd0*/  UMOV UR7, 0x40000040 ;  /* 0x4000004000077882 */ /* 0x000fc60000000000 */
[----:B------:R-:W-:Y:S02]  /*1de0*/  UMOV UR4, UR9 ;  /* 0x0000000900047c82 */ /* 0x000fe40008000000 */
[----:B------:R-:W-:Y:S02]  /*1df0*/  UMOV UR6, UR10 ;  /* 0x0000000a00067c82 */ /* 0x000fe40008000000 */
[----:B------:R-:W-:Y:S01]  /*1e00*/  HGMMA.64x64x8.F32.TF32 R24, gdesc[UR4], R24, gsb0 ;  /* 0x04e00000041879f0 */ /* 0x000fe20008002818 */
        /* <DEDUP_REMOVED lines=23> */
[----:B------:R-:W-:Y:S01]  /*1f80*/  BPT.TRAP 0x1 ;  /* 0x000000040000795c */ /* 0x000fe20000300000 */
.L_x_31:
[----:B------:R-:W-:-:S13]  /*1f90*/  ISETP.NE.AND P1, PT, R67, RZ, PT ;  /* 0x000000ff4300720c */ /* 0x000fda0003f25270 */
[----:B-12---:R-:W-:-:S05]  /*1fa0*/  @P1 LEA R4, R3, UR41, 0x3 ;  /* 0x0000002903041c11 */ /* 0x006fca000f8e18ff */
[----:B------:R-:W-:-:S05]  /*1fb0*/  @P1 VIADD R5, R4, 0x70 ;  /* 0x0000007004051836 */ /* 0x000fca0000000000 */
[----:B------:R-:W-:-:S04]  /*1fc0*/  @P1 PRMT R5, R56, 0x654, R5 ;  /* 0x0000065438051816 */ /* 0x000fc80000000005 */
[----:B------:R1:W-:Y:S01]  /*1fd0*/  @P1 SYNCS.ARRIVE.TRANS64.RED.A1T0 RZ, [R5+URZ], RZ ;  /* 0x000000ff05ff19a7 */ /* 0x0003e2000810043f */
[----:B------:R-:W-:-:S13]  /*1fe0*/  ISETP.GT.U32.AND P1, PT, R16, 0x1, PT ;  /* 0x000000011000780c */ /* 0x000fda0003f24070 */
[----:B-1----:R-:W-:Y:S05]  /*1ff0*/  @P1 BRA `(.L_x_32) ;  /* 0x0000000000041947 */ /* 0x002fea0003800000 */
[----:B------:R-:W-:Y:S01]  /*2000*/  BPT.TRAP 0x1 ;  /* 0x000000040000795c */ /* 0x000fe20000300000 */
.L_x_32:
[----:B------:R-:W-:Y:S01]  /*2010*/  UIADD3 UR8, UR8, 0x1, URZ ;  /* 0x0000000108087890 */ /* 0x000fe2000fffe03f */
[C---:B------:R-:W-:Y:S01]  /*2020*/  ISETP.GT.AND P2, PT, R0.reuse, 0x1, PT ;  /* 0x000000010000780c */ /* 0x040fe20003f44270 */
[----:B------:R-:W-:Y:S02]  /*2030*/  VIADD R3, R3, 0x1 ;  /* 0x0000000103037836 */ /* 0x000fe40000000000 */
[----:B------:R-:W-:Y:S01]  /*2040*/  UISETP.NE.AND UP0, UPT, UR8, 0xe, UPT ;  /* 0x0000000e0800788c */ /* 0x000fe2000bf05270 */
[----:B------:R-:W-:Y:S02]  /*2050*/  VIADD R0, R0, 0xffffffff ;  /* 0xffffffff00007836 */ /* 0x000fe40000000000 */
[C---:B------:R-:W-:Y:S01]  /*2060*/  ISETP.NE.AND P1, PT, R3.reuse, 0xe, PT ;  /* 0x0000000e0300780c */ /* 0x040fe20003f25270 */
[----:B------:R-:W-:Y:S02]  /*2070*/  USEL UR4, URZ, 0x1, UP0 ;  /* 0x000000013f047887 */ /* 0x000fe40008000000 */
[----:B------:R-:W-:Y:S01]  /*2080*/  USEL UR8, UR8, URZ, UP0 ;  /* 0x0000003f08087287 */ /* 0x000fe20008000000 */
[----:B------:R-:W-:-:S03]  /*2090*/  SEL R3, R3, RZ, P1 ;  /* 0x000000ff03037207 */ /* 0x000fc60000800000 */
[----:B------:R-:W-:Y:S01]  /*20a0*/  LOP3.LUT R6, R6, UR4, RZ, 0x3c, !PT ;  /* 0x0000000406067c12 */ /* 0x000fe2000f8e3cff */
[----:B------:R-:W-:Y:S07]  /*20b0*/  @P2 BRA `(.L_x_33) ;  /* 0xfffffffc000c2947 */ /* 0x000fee000383ffff */
.L_x_26:
[----:B------:R-:W1:Y:S01]  /*20c0*/  LDC R0, c[0x0][0x28c] ;  /* 0x0000a300ff007b82 */ /* 0x000e620000000800 */
[----:B------:R2:W-:Y:S01]  /*20d0*/  SYNCS.ARRIVE.TRANS64.A1T0 RZ, [R63+UR47], RZ ;  /* 0x000000ff3fff79a7 */ /* 0x0005e2000810002f */
[----:B-1----:R-:W-:-:S13]  /*20e0*/  ISETP.GE.AND P1, PT, R0, 0x1, PT ;  /* 0x000000010000780c */ /* 0x002fda0003f26270 */
[----:B--2---:R-:W-:Y:S05]  /*20f0*/  @!P1 BRA `(.L_x_34) ;  /* 0x00000000004c9947 */ /* 0x004fea0003800000 */
[----:B------:R-:W-:Y:S05]  /*2100*/  @!P0 BRA `(.L_x_35) ;  /* 0x0000000000048947 */ /* 0x000fea0003800000 */
[----:B------:R-:W-:Y:S01]  /*2110*/  BPT.TRAP 0x1 ;  /* 0x000000040000795c */ /* 0x000fe20000300000 */
.L_x_35:
[----:B------:R-:W-:Y:S01]  /*2120*/  ISETP.NE.AND P1, PT, R67, RZ, PT ;  /* 0x000000ff4300720c */ /* 0x000fe20003f25270 */
[----:B------:R-:W-:Y:S01]  /*2130*/  BSSY B0, `(.L_x_36) ;  /* 0x000000d000007945 */ /* 0x000fe20003800000 */
[----:B------:R-:W-:-:S11]  /*2140*/  ISETP.GT.U32.AND P0, PT, R16, 0x1, PT ;  /* 0x000000011000780c */ /* 0x000fd60003f04070 */
[----:B------:R-:W-:Y:S05]  /*2150*/  @!P1 BRA `(.L_x_37) ;  /* 0x0000000000289947 */ /* 0x000fea0003800000 */
[----:B------:R-:W-:-:S04]  /*2160*/  UIADD3 UR6, UR43, UR38, URZ ;  /* 0x000000262b067290 */ /* 0x000fc8000fffe03f */
[----:B------:R-:W-:-:S04]  /*2170*/  USHF.R.U32.HI UR4, URZ, 0x1, UR6 ;  /* 0x000000013f047899 */ /* 0x000fc80008011606 */
[----:B------:R-:W-:-:S04]  /*2180*/  UIMAD.WIDE.U32 UR4, UR4, -0x6db6db6d, URZ ;  /* 0x92492493040478a5 */ /* 0x000fc8000f8e003f */
[----:B------:R-:W-:-:S04]  /*2190*/  USHF.R.U32.HI UR4, URZ, 0x2, UR5 ;  /* 0x000000023f047899 */ /* 0x000fc80008011605 */
[----:B------:R-:W-:-:S04]  /*21a0*/  UIMAD UR6, UR4, -0xe, UR6 ;  /* 0xfffffff2040678a4 */ /* 0x000fc8000f8e0206 */
[----:B------:R-:W-:-:S04]  /*21b0*/  ULEA UR6, UR6, UR41, 0x3 ;  /* 0x0000002906067291 */ /* 0x000fc8000f8e183f */
[----:B------:R-:W-:-:S06]  /*21c0*/  UIADD3 UR6, UR6, 0x70, URZ ;  /* 0x0000007006067890 */ /* 0x000fcc000fffe03f */
[----:B------:R-:W-:-:S05]  /*21d0*/  IMAD.U32 R3, RZ, RZ, UR6 ;  /* 0x00000006ff037e24 */ /* 0x000fca000f8e00ff */
[----:B------:R-:W-:-:S04]  /*21e0*/  PRMT R0, R56, 0x654, R3 ;  /* 0x0000065438007816 */ /* 0x000fc80000000003 */
[----:B------:R1:W-:Y:S03]  /*21f0*/  SYNCS.ARRIVE.TRANS64.RED.A1T0 RZ, [R0+URZ], RZ ;  /* 0x000000ff00ff79a7 */ /* 0x0003e6000810043f */
.L_x_37:
[----:B------:R-:W-:Y:S05]  /*2200*/  BSYNC B0 ;  /* 0x0000000000007941 */ /* 0x000fea0003800000 */
.L_x_36:
[----:B------:R-:W-:Y:S05]  /*2210*/  @P0 BRA `(.L_x_34) ;  /* 0x0000000000040947 */ /* 0x000fea0003800000 */
[----:B------:R-:W-:Y:S01]  /*2220*/  BPT.TRAP 0x1 ;  /* 0x000000040000795c */ /* 0x000fe20000300000 */
.L_x_34:
[----:B------:R-:W-:Y:S01]  /*2230*/  SHF.L.U32 R3, R75, 0x1f, RZ ;  /* 0x0000001f4b037819 */ /* 0x000fe200000006ff */
[----:B------:R-:W-:Y:S01]  /*2240*/  UIADD3 UR38, UR46, UR38, URZ ;  /* 0x000000262e267290 */ /* 0x000fe2000fffe03f */
[----:B-1----:R-:W1:Y:S01]  /*2250*/  LDC R0, c[0x0][0x288] ;  /* 0x0000a200ff007b82 */ /* 0x002e620000000800 */
[----:B------:R-:W-:Y:S01]  /*2260*/  UISETP.GE.U32.AND UP1, UPT, UR46, 0xe, UPT ;  /* 0x0000000e2e00788c */ /* 0x000fe2000bf26070 */
[----:B------:R-:W-:Y:S01]  /*2270*/  IMAD.SHL.U32 R8, R59, 0x2, RZ ;  /* 0x000000023b087824 */ /* 0x000fe200078e00ff */
[----:B------:R-:W-:Y:S02]  /*2280*/  UISETP.GT.U32.AND UP0, UPT, UR38, 0xd, UPT ;  /* 0x0000000d2600788c */ /* 0x000fe4000bf04070 */
[----:B------:R-:W-:Y:S02]  /*2290*/  USHF.R.U32.HI UR4, URZ, 0x1, UR38 ;  /* 0x000000013f047899 */ /* 0x000fe40008011626 */
[----:B------:R-:W-:Y:S01]  /*22a0*/  UISETP.LT.U32.AND UP0, UPT, UR46, 0xe, UP0 ;  /* 0x0000000e2e00788c */ /* 0x000fe20008701070 */
[----:B------:R-:W2:Y:S01]  /*22b0*/  SYNCS.PHASECHK.TRANS64.TRYWAIT P0, [R62+UR42+0x10], R3 ;  /* 0x000010033e0075a7 */ /* 0x000ea2000800016a */
[----:B------:R-:W-:Y:S01]  /*22c0*/  UIMAD.WIDE.U32 UR4, UR4, -0x6db6db6d, URZ ;  /* 0x92492493040478a5 */ /* 0x000fe2000f8e003f */
[----:B------:R-:W-:Y:S01]  /*22d0*/  SHF.R.S32.HI R9, RZ, 0x1f, R8 ;  /* 0x0000001fff097819 */ /* 0x000fe20000011408 */
[----:B------:R-:W-:-:S02]  /*22e0*/  USEL UR6, URZ, 0x1, !UP0 ;  /* 0x000000013f067887 */ /* 0x000fc4000c000000 */
[----:B------:R-:W-:Y:S02]  /*22f0*/  USHF.R.U32.HI UR4, URZ, 0x2, UR5 ;  /* 0x000000023f047899 */ /* 0x000fe40008011605 */
[----:B------:R-:W-:Y:S02]  /*2300*/  ULOP3.LUT UR39, UR39, UR6, URZ, 0x3c, !UPT ;  /* 0x0000000627277292 */ /* 0x000fe4000f8e3c3f */
[----:B------:R-:W-:Y:S02]  /*2310*/  UIMAD UR38, UR4, -0xe, UR38 ;  /* 0xfffffff2042678a4 */ /* 0x000fe4000f8e0226 */
[----:B------:R-:W-:Y:S01]  /*2320*/  @UP1 ULOP3.LUT UR39, UR39, 0x1, UR4, 0x78, !UPT ;  /* 0x0000000127271892 */ /* 0x000fe2000f8e7804 */
[----:B-12---:R-:W-:Y:S11]  /*2330*/  @!P0 BRA `(.L_x_38) ;  /* 0x0000003800c08947 */ /* 0x006ff60003800000 */
.L_x_138:
[----:B------:R-:W-:Y:S01]  /*2340*/  IMAD.SHL.U32 R7, R19, 0x40, RZ ;  /* 0x0000004013077824 */ /* 0x000fe200078e00ff */
[----:B------:R-:W-:Y:S01]  /*2350*/  ULDC UR6, c[0x0][0x284] ;  /* 0x0000a10000067ab9 */ /* 0x000fe20000000800 */
[----:B------:R-:W-:Y:S01]  /*2360*/  IMAD.SHL.U32 R14, R22, 0x40, RZ ;  /* 0x00000040160e7824 */ /* 0x000fe200078e00ff */
[----:B------:R-:W-:Y:S01]  /*2370*/  SHF.R.S32.HI R11, RZ, 0x1f, R2 ;  /* 0x0000001fff0b7819 */ /* 0x000fe20000011402 */
[----:B------:R-:W-:Y:S01]  /*2380*/  ULDC.64 UR4, c[0x0][0x5d0] ;  /* 0x0001740000047ab9 */ /* 0x000fe20000000a00 */
[----:B------:R-:W-:Y:S01]  /*2390*/  ISETP.GE.AND P0, PT, R7, UR6, PT ;  /* 0x0000000607007c0c */ /* 0x000fe2000bf06270 */
[----:B------:R-:W-:Y:S01]  /*23a0*/  IMAD.WIDE.U32 R4, R2, UR4, R8 ;  /* 0x0000000402047c25 */ /* 0x000fe2000f8e0008 */
[----:B------:R-:W-:Y:S02]  /*23b0*/  SHF.R.S32.HI R15, RZ, 0x1f, R14 ;  /* 0x0000001fff0f7819 */ /* 0x000fe4000001140e */
[C---:B------:R-:W-:Y:S01]  /*23c0*/  ISETP.GE.OR P0, PT, R14.reuse, R0, P0 ;  /* 0x000000000e00720c */ /* 0x040fe20000706670 */
[----:B-1----:R-:W-:Y:S01]  /*23d0*/  IMAD R3, R11, UR4, RZ ;  /* 0x000000040b037c24 */ /* 0x002fe2000f8e02ff */
[----:B------:R-:W-:-:S03]  /*23e0*/  IADD3 R4, P1, R14, R4, RZ ;  /* 0x000000040e047210 */ /* 0x000fc60007f3e0ff */
[----:B------:R-:W-:-:S05]  /*23f0*/  IMAD R3, R2, UR5, R3 ;  /* 0x0000000502037c24 */ /* 0x000fca000f8e0203 */
[----:B------:R-:W-:-:S03]  /*2400*/  IADD3.X R5, R15, R5, R3, P1, !PT ;  /* 0x000000050f057210 */ /* 0x000fc60000ffe403 */
[----:B------:R-:W-:Y:S05]  /*2410*/  @P0 BRA `(.L_x_39) ;  /* 0x0000001c00180947 */ /* 0x000fea0003800000 */
[----:B------:R-:W1:Y:S01]  /*2420*/  LDC.64 R76, c[0x0][0x5c8] ;  /* 0x00017200ff4c7b82 */ /* 0x000e620000000a00 */
[----:B-----5:R-:W-:Y:S01]  /*2430*/  FSETP.NEU.AND P0, PT, R58, RZ, PT ;  /* 0x000000ff3a00720b */ /* 0x020fe20003f0d000 */
[----:B------:R-:W-:Y:S01]  /*2440*/  IMAD R3, R59, -0x2, R0 ;  /* 0xfffffffe3b037824 */ /* 0x000fe200078e0200 */
[----:B------:R-:W-:Y:S01]  /*2450*/  BSSY B0, `(.L_x_39) ;  /* 0x00001c2000007945 */ /* 0x000fe20003800000 */
[----:B------:R-:W-:-:S04]  /*2460*/  IMAD.WIDE R70, R19, 0x40, R60 ;  /* 0x0000004013467825 */ /* 0x000fc800078e023c */
[----:B------:R-:W-:Y:S02]  /*2470*/  IMAD.IADD R3, R3, 0x1, -R14 ;  /* 0x0000000103037824 */ /* 0x000fe400078e0a0e */
[----:B------:R-:W-:-:S03]  /*2480*/  IMAD.IADD R0, R66, 0x1, -R7 ;  /* 0x0000000142007824 */ /* 0x000fc600078e0a07 */
[----:B------:R-:W-:-:S04]  /*2490*/  ISETP.GT.AND P1, PT, R3, RZ, PT ;  /* 0x000000ff0300720c */ /* 0x000fc80003f24270 */
[----:B------:R-:W-:Y:S01]  /*24a0*/  ISETP.GT.AND P3, PT, R0, RZ, P1 ;  /* 0x000000ff0000720c */ /* 0x000fe20000f64270 */
[-C--:B-1----:R-:W-:Y:S02]  /*24b0*/  IMAD R6, R71, R76.reuse, RZ ;  /* 0x0000004c47067224 */ /* 0x082fe400078e02ff */
[----:B------:R-:W-:-:S04]  /*24c0*/  IMAD.WIDE.U32 R72, R70, R76, R4 ;  /* 0x0000004c46487225 */ /* 0x000fc800078e0004 */
[----:B------:R-:W-:-:S04]  /*24d0*/  IMAD R5, R70, R77, R6 ;  /* 0x0000004d46057224 */ /* 0x000fc800078e0206 */
[----:B------:R-:W-:Y:S01]  /*24e0*/  IMAD.IADD R7, R73, 0x1, R5 ;  /* 0x0000000149077824 */ /* 0x000fe200078e0205 */
[----:B------:R-:W-:Y:S06]  /*24f0*/  @!P0 BRA `(.L_x_40) ;  /* 0x0000001000e48947 */ /* 0x000fec0003800000 */
[----:B------:R-:W1:Y:S01]  /*2500*/  LDC.64 R78, c[0x0][0x5b8] ;  /* 0x00016e00ff4e7b82 */ /* 0x000e620000000a00 */
[----:B------:R-:W-:-:S07]  /*2510*/  ULDC.64 UR4, c[0x0][0x5c0] ;  /* 0x0001700000047ab9 */ /* 0x000fce0000000a00 */
[----:B------:R-:W2:Y:S08]  /*2520*/  LDC.64 R80, c[0x0][0x5b0] ;  /* 0x00016c00ff507b82 */ /* 0x000eb00000000a00 */
[----:B------:R-:W0:Y:S01]  /*2530*/  LDC.64 R82, c[0x0][0x5a8] ;  /* 0x00016a00ff527b82 */ /* 0x000e220000000a00 */
[-C--:B-1----:R-:W-:Y:S02]  /*2540*/  IMAD R6, R11, R78.reuse, RZ ;  /* 0x0000004e0b067224 */ /* 0x082fe400078e02ff */
[----:B------:R-:W-:-:S04]  /*2550*/  IMAD.WIDE.U32 R4, R2, R78, R8 ;  /* 0x0000004e02047225 */ /* 0x000fc800078e0008 */
[----:B------:R-:W-:Y:S01]  /*2560*/  IMAD R73, R2, R79, R6 ;  /* 0x0000004f02497224 */ /* 0x000fe200078e0206 */
[----:B------:R-:W-:Y:S01]  /*2570*/  IADD3 R10, P0, R14, R4, RZ ;  /* 0x000000040e0a7210 */ /* 0x000fe20007f1e0ff */
[----:B--2---:R-:W-:-:S03]  /*2580*/  IMAD R4, R71, R80, RZ ;  /* 0x0000005047047224 */ /* 0x004fc600078e02ff */
[----:B------:R-:W-:Y:S01]  /*2590*/  IADD3.X R11, R15, R5, R73, P0, !PT ;  /* 0x000000050f0b7210 */ /* 0x000fe200007fe449 */
[C---:B------:R-:W-:Y:S02]  /*25a0*/  IMAD R71, R70.reuse, R81, R4 ;  /* 0x0000005146477224 */ /* 0x040fe400078e0204 */
[----:B------:R-:W-:-:S04]  /*25b0*/  IMAD.WIDE.U32 R4, R70, R80, R10 ;  /* 0x0000005046047225 */ /* 0x000fc800078e000a */
[----:B------:R-:W-:Y:S01]  /*25c0*/  IMAD.IADD R5, R5, 0x1, R71 ;  /* 0x0000000105057824 */ /* 0x000fe200078e0247 */
[----:B0-----:R-:W-:-:S04]  /*25d0*/  LEA R12, P0, R4, R82, 0x2 ;  /* 0x00000052040c7211 */ /* 0x001fc800078010ff */
[----:B------:R-:W-:-:S05]  /*25e0*/  LEA.HI.X R13, R4, R83, R5, 0x2, P0 ;  /* 0x00000053040d7211 */ /* 0x000fca00000f1405 */
[----:B------:R-:W2:Y:S01]  /*25f0*/  @P3 LDG.E.LTC128B R19, desc[UR36][R12.64] ;  /* 0x000000240c133981 */ /* 0x000ea2000c1e1920 */
[----:B------:R-:W-:Y:S01]  /*2600*/  IMAD.WIDE.U32 R4, R70, R80, R14 ;  /* 0x0000005046047225 */ /* 0x000fe200078e000e */
[----:B------:R-:W-:Y:S01]  /*2610*/  ISETP.GT.AND P2, PT, R3, 0x1, PT ;  /* 0x000000010300780c */ /* 0x000fe20003f44270 */
[----:B------:R-:W-:Y:S01]  /*2620*/  BSSY B1, `(.L_x_41) ;  /* 0x0000017000017945 */ /* 0x000fe20003800000 */
[C---:B------:R-:W-:Y:S01]  /*2630*/  SHF.L.U64.HI R69, R80.reuse, 0x3, R81 ;  /* 0x0000000350457819 */ /* 0x040fe20000010251 */
[----:B------:R-:W-:Y:S01]  /*2640*/  IMAD.SHL.U32 R68, R80, 0x8, RZ ;  /* 0x0000000850447824 */ /* 0x000fe200078e00ff */
[----:B------:R-:W-:Y:S02]  /*2650*/  IADD3 R20, P0, R8, R4, RZ ;  /* 0x0000000408147210 */ /* 0x000fe40007f1e0ff */
[----:B------:R-:W-:Y:S01]  /*2660*/  ISETP.GT.AND P4, PT, R0, RZ, P2 ;  /* 0x000000ff0000720c */ /* 0x000fe20001784270 */
[----:B------:R-:W-:Y:S01]  /*2670*/  IMAD.WIDE.U32 R68, R70, R80, R68 ;  /* 0x0000005046447225 */ /* 0x000fe200078e0044 */
[----:B------:R-:W-:-:S02]  /*2680*/  IADD3.X R21, R9, R71, R5, P0, !PT ;  /* 0x0000004709157210 */ /* 0x000fc400007fe405 */
[----:B------:R-:W-:Y:S01]  /*2690*/  LEA R6, P0, R72, UR4, 0x2 ;  /* 0x0000000448067c11 */ /* 0x000fe2000f8010ff */
[----:B------:R-:W-:Y:S01]  /*26a0*/  IMAD.IADD R71, R71, 0x1, R69 ;  /* 0x0000000147477824 */ /* 0x000fe200078e0245 */
[----:B------:R-:W-:Y:S01]  /*26b0*/  ISETP.GT.AND P1, PT, R0, 0x8, P1 ;  /* 0x000000080000780c */ /* 0x000fe20000f24270 */
[----:B------:R-:W-:Y:S01]  /*26c0*/  IMAD.WIDE.U32 R20, R2, R78, R20 ;  /* 0x0000004e02147225 */ /* 0x000fe200078e0014 */
[----:B------:R-:W-:-:S03]  /*26d0*/  LEA.HI.X R7, R72, UR5, R7, 0x2, P0 ;  /* 0x0000000548077c11 */ /* 0x000fc600080f1407 */
[----:B------:R-:W-:Y:S01]  /*26e0*/  IMAD.IADD R21, R73, 0x1, R21 ;  /* 0x0000000149157824 */ /* 0x000fe200078e0215 */
[----:B------:R-:W-:Y:S01]  /*26f0*/  LEA R4, P0, R20, R82, 0x2 ;  /* 0x0000005214047211 */ /* 0x000fe200078010ff */
[----:B--2---:R-:W-:-:S04]  /*2700*/  FMUL R5, R19, R58 ;  /* 0x0000003a13057220 */ /* 0x004fc80000400000 */
[----:B------:R-:W-:Y:S01]  /*2710*/  FFMA R79, R24, R57, R5 ;  /* 0x00000039184f7223 */ /* 0x000fe20000000005 */
[----:B------:R-:W-:Y:S02]  /*2720*/  LEA.HI.X R5, R20, R83, R21, 0x2, P0 ;  /* 0x0000005314057211 */ /* 0x000fe400000f1415 */
[----:B------:R-:W-:Y:S02]  /*2730*/  IADD3 R13, P0, R10, R68, RZ ;  /* 0x000000440a0d7210 */ /* 0x000fe40007f1e0ff */
[----:B------:R0:W-:Y:S02]  /*2740*/  @P3 STG.E desc[UR36][R6.64], R79 ;  /* 0x0000004f06003986 */ /* 0x0001e4000c101924 */
[----:B------:R-:W-:Y:S01]  /*2750*/  LEA R12, P3, R13, R82, 0x2 ;  /* 0x000000520d0c7211 */ /* 0x000fe200078610ff */
[----:B------:R-:W-:Y:S01]  /*2760*/  IMAD.X R20, R71, 0x1, R11, P0 ;  /* 0x0000000147147824 */ /* 0x000fe200000e060b */
[----:B------:R-:W-:Y:S11]  /*2770*/  @!P4 BRA `(.L_x_42) ;  /* 0x000000000004c947 */ /* 0x000ff60003800000 */
[----:B------:R1:W5:Y:S02]  /*2780*/  LDG.E.LTC128B R19, desc[UR36][R4.64+0x4] ;  /* 0x0000042404137981 */ /* 0x000364000c1e1920 */
.L_x_42:
[----:B------:R-:W-:Y:S05]  /*2790*/  BSYNC B1 ;  /* 0x0000000000017941 */ /* 0x000fea0003800000 */
.L_x_41:
[----:B-----5:R-:W-:Y:S01]  /*27a0*/  FMUL R10, R19, R58 ;  /* 0x0000003a130a7220 */ /* 0x020fe20000400000 */
[----:B------:R-:W-:-:S03]  /*27b0*/  LEA.HI.X R13, R13, R83, R20, 0x2, P3 ;  /* 0x000000530d0d7211 */ /* 0x000fc600018f1414 */
[----:B------:R-:W-:-:S05]  /*27c0*/  FFMA R25, R25, R57, R10 ;  /* 0x0000003919197223 */ /* 0x000fca000000000a */
[----:B------:R2:W-:Y:S04]  /*27d0*/  @P4 STG.E desc[UR36][R6.64+0x4], R25 ;  /* 0x0000041906004986 */ /* 0x0005e8000c101924 */
[----:B------:R-:W3:Y:S01]  /*27e0*/  @P1 LDG.E.LTC128B R19, desc[UR36][R12.64] ;  /* 0x000000240c131981 */ /* 0x000ee2000c1e1920 */
[----:B------:R-:W-:Y:S01]  /*27f0*/  IADD3 R14, P0, P3, R8, R68, R14 ;  /* 0x00000044080e7210 */ /* 0x000fe20007b1e00e */
[----:B------:R-:W-:Y:S01]  /*2800*/  BSSY B1, `(.L_x_43) ;  /* 0x0000010000017945 */ /* 0x000fe20003800000 */
[C---:B------:R-:W-:Y:S02]  /*2810*/  SHF.L.U64.HI R11, R76.reuse, 0x5, R77 ;  /* 0x000000054c0b7819 */ /* 0x040fe4000001024d */
[----:B------:R-:W-:Y:S02]  /*2820*/  IADD3.X R15, R9, R71, R15, P0, P3 ;  /* 0x00000047090f7210 */ /* 0x000fe400007e640f */
[----:B------:R-:W-:-:S02]  /*2830*/  LEA R10, P3, R76, R6, 0x5 ;  /* 0x000000064c0a7211 */ /* 0x000fc400078628ff */
[----:B------:R-:W-:Y:S01]  /*2840*/  ISETP.GT.AND P2, PT, R0, 0x8, P2 ;  /* 0x000000080000780c */ /* 0x000fe20001744270 */
[----:B------:R-:W-:Y:S01]  /*2850*/  IMAD.WIDE.U32 R14, R2, R78, R14 ;  /* 0x0000004e020e7225 */ /* 0x000fe200078e000e */
[----:B------:R-:W-:-:S03]  /*2860*/  ISETP.GT.AND P0, PT, R3, 0x8, PT ;  /* 0x000000080300780c */ /* 0x000fc60003f04270 */
[----:B------:R-:W-:Y:S01]  /*2870*/  IMAD.X R11, R11, 0x1, R7, P3 ;  /* 0x000000010b0b7824 */ /* 0x000fe200018e0607 */
[----:B------:R-:W-:Y:S01]  /*2880*/  LEA R8, P4, R14, R82, 0x2 ;  /* 0x000000520e087211 */ /* 0x000fe200078810ff */
[----:B------:R-:W-:Y:S02]  /*2890*/  IMAD.IADD R2, R73, 0x1, R15 ;  /* 0x0000000149027824 */ /* 0x000fe400078e020f */
[----:B---3--:R-:W-:-:S04]  /*28a0*/  FMUL R9, R19, R58 ;  /* 0x0000003a13097220 */ /* 0x008fc80000400000 */
[----:B------:R-:W-:Y:S01]  /*28b0*/  FFMA R13, R26, R57, R9 ;  /* 0x000000391a0d7223 */ /* 0x000fe20000000009 */
[----:B------:R-:W-:-:S04]  /*28c0*/  LEA.HI.X R9, R14, R83, R2, 0x2, P4 ;  /* 0x000000530e097211 */ /* 0x000fc800020f1402 */
[----:B------:R2:W-:Y:S01]  /*28d0*/  @P1 STG.E desc[UR36][R10.64], R13 ;  /* 0x0000000d0a001986 */ /* 0x0005e2000c101924 */
[----:B------:R-:W-:Y:S05]  /*28e0*/  @!P2 BRA `(.L_x_44) ;  /* 0x000000000004a947 */ /* 0x000fea0003800000 */
[----:B------:R3:W5:Y:S02]  /*28f0*/  LDG.E.LTC128B R19, desc[UR36][R8.64+0x4] ;  /* 0x0000042408137981 */ /* 0x000764000c1e1920 */
.L_x_44:
[----:B------:R-:W-:Y:S05]  /*2900*/  BSYNC B1 ;  /* 0x0000000000017941 */ /* 0x000fea0003800000 */
.L_x_43:
[----:B-----5:R-:W-:Y:S01]  /*2910*/  FMUL R2, R19, R58 ;  /* 0x0000003a13027220 */ /* 0x020fe20000400000 */
[----:B------:R-:W-:Y:S01]  /*2920*/  ISETP.GT.AND P3, PT, R0, RZ, P0 ;  /* 0x000000ff0000720c */ /* 0x000fe20000764270 */
[----:B------:R-:W-:Y:S01]  /*2930*/  BSSY B1, `(.L_x_45) ;  /* 0x0000006000017945 */ /* 0x000fe20003800000 */
[----:B------:R-:W-:Y:S01]  /*2940*/  ISETP.GT.AND P1, PT, R3, 0x9, PT ;  /* 0x000000090300780c */ /* 0x000fe20003f24270 */
[----:B------:R-:W-:-:S05]  /*2950*/  FFMA R27, R27, R57, R2 ;  /* 0x000000391b1b7223 */ /* 0x000fca0000000002 */
[----:B------:R4:W-:Y:S05]  /*2960*/  @P2 STG.E desc[UR36][R10.64+0x4], R27 ;  /* 0x0000041b0a002986 */ /* 0x0009ea000c101924 */
[----:B------:R-:W-:Y:S05]  /*2970*/  @!P3 BRA `(.L_x_46) ;  /* 0x000000000004b947 */ /* 0x000fea0003800000 */
[----:B------:R0:W5:Y:S02]  /*2980*/  LDG.E.LTC128B R19, desc[UR36][R4.64+0x20] ;  /* 0x0000202404137981 */ /* 0x000164000c1e1920 */
.L_x_46:
[----:B------:R-:W-:Y:S05]  /*2990*/  BSYNC B1 ;  /* 0x0000000000017941 */ /* 0x000fea0003800000 */
.L_x_45:
[----:B--2--5:R-:W-:Y:S01]  /*29a0*/  FMUL R13, R19, R58 ;  /* 0x0000003a130d7220 */ /* 0x024fe20000400000 */
[----:B------:R-:W-:Y:S01]  /*29b0*/  ISETP.GT.AND P2, PT, R0, RZ, P1 ;  /* 0x000000ff0000720c */ /* 0x000fe20000f44270 */
[----:B------:R-:W-:Y:S02]  /*29c0*/  BSSY B1, `(.L_x_47) ;  /* 0x0000005000017945 */ /* 0x000fe40003800000 */
[----:B------:R-:W-:-:S05]  /*29d0*/  FFMA R13, R28, R57, R13 ;  /* 0x000000391c0d7223 */ /* 0x000fca000000000d */
[----:B------:R2:W-:Y:S05]  /*29e0*/  @P3 STG.E desc[UR36][R6.64+0x20], R13 ;  /* 0x0000200d06003986 */ /* 0x0005ea000c101924 */
[----:B------:R-:W-:Y:S05]  /*29f0*/  @!P2 BRA `(.L_x_48) ;  /* 0x000000000004a947 */ /* 0x000fea0003800000 */
[----:B------:R0:W5:Y:S02]  /*2a00*/  LDG.E.LTC128B R19, desc[UR36][R4.64+0x24] ;  /* 0x0000242404137981 */ /* 0x000164000c1e1920 */
.L_x_48:
[----:B------:R-:W-:Y:S05]  /*2a10*/  BSYNC B1 ;  /* 0x0000000000017941 */ /* 0x000fea0003800000 */
.L_x_47:
[----:B-----5:R-:W-:Y:S01]  /*2a20*/  FMUL R2, R19, R58 ;  /* 0x0000003a13027220 */ /* 0x020fe20000400000 */
[----:B------:R-:W-:Y:S01]  /*2a30*/  ISETP.GT.AND P0, PT, R0, 0x8, P0 ;  /* 0x000000080000780c */ /* 0x000fe20000704270 */
[----:B------:R-:W-:Y:S02]  /*2a40*/  BSSY B1, `(.L_x_49) ;  /* 0x0000005000017945 */ /* 0x000fe40003800000 */
[----:B------:R-:W-:-:S05]  /*2a50*/  FFMA R29, R29, R57, R2 ;  /* 0x000000391d1d7223 */ /* 0x000fca0000000002 */
[----:B------:R0:W-:Y:S05]  /*2a60*/  @P2 STG.E desc[UR36][R6.64+0x24], R29 ;  /* 0x0000241d06002986 */ /* 0x0001ea000c101924 */
[----:B------:R-:W-:Y:S05]  /*2a70*/  @!P0 BRA `(.L_x_50) ;  /* 0x0000000000048947 */ /* 0x000fea0003800000 */
[----:B------:R0:W5:Y:S02]  /*2a80*/  LDG.E.LTC128B R19, desc[UR36][R8.64+0x20] ;  /* 0x0000202408137981 */ /* 0x000164000c1e1920 */
.L_x_50:
[----:B------:R-:W-:Y:S05]  /*2a90*/  BSYNC B1 ;  /* 0x0000000000017941 */ /* 0x000fea0003800000 */
.L_x_49:
[----:B--2--5:R-:W-:Y:S01]  /*2aa0*/  FMUL R13, R19, R58 ;  /* 0x0000003a130d7220 */ /* 0x024fe20000400000 */
[----:B------:R-:W-:Y:S01]  /*2ab0*/  ISETP.GT.AND P2, PT, R0, 0x8, P1 ;  /* 0x000000080000780c */ /* 0x000fe20000f44270 */
[----:B------:R-:W-:Y:S01]  /*2ac0*/  BSSY B1, `(.L_x_51) ;  /* 0x0000006000017945 */ /* 0x000fe20003800000 */
[----:B------:R-:W-:Y:S01]  /*2ad0*/  ISETP.GT.AND P1, PT, R3, 0x10, PT ;  /* 0x000000100300780c */ /* 0x000fe20003f24270 */
[----:B------:R-:W-:-:S05]  /*2ae0*/  FFMA R13, R30, R57, R13 ;  /* 0x000000391e0d7223 */ /* 0x000fca000000000d */
[----:B------:R2:W-:Y:S05]  /*2af0*/  @P0 STG.E desc[UR36][R10.64+0x20], R13 ;  /* 0x0000200d0a000986 */ /* 0x0005ea000c101924 */
[----:B------:R-:W-:Y:S05]  /*2b00*/  @!P2 BRA `(.L_x_52) ;  /* 0x000000000004a947 */ /* 0x000fea0003800000 */
[----:B------:R0:W5:Y:S02]  /*2b10*/  LDG.E.LTC128B R19, desc[UR36][R8.64+0x24] ;  /* 0x0000242408137981 */ /* 0x000164000c1e1920 */
.L_x_52:
[----:B------:R-:W-:Y:S05]  /*2b20*/  BSYNC B1 ;  /* 0x0000000000017941 */ /* 0x000fea0003800000 */
.L_x_51:
        /* <DEDUP_REMOVED lines=8> */
.L_x_54:
[----:B------:R-:W-:Y:S05]  /*2bb0*/  BSYNC B1 ;  /* 0x0000000000017941 */ /* 0x000fea0003800000 */
.L_x_53:
[----:B--2--5:R-:W-:Y:S01]  /*2bc0*/  FMUL R13, R19, R58 ;  /* 0x0000003a130d7220 */ /* 0x024fe20000400000 */
[----:B------:R-:W-:Y:S01]  /*2bd0*/  ISETP.GT.AND P4, PT, R0, RZ, P0 ;  /* 0x000000ff0000720c */ /* 0x000fe20000784270 */
[----:B------:R-:W-:Y:S02]  /*2be0*/  BSSY B1, `(.L_x_55) ;  /* 0x0000005000017945 */ /* 0x000fe40003800000 */
[----:B------:R-:W-:-:S05]  /*2bf0*/  FFMA R13, R32, R57, R13 ;  /* 0x00000039200d7223 */ /* 0x000fca000000000d */
[----:B------:R2:W-:Y:S05]  /*2c00*/  @P3 STG.E desc[UR36][R6.64+0x40], R13 ;  /* 0x0000400d06003986 */ /* 0x0005ea000c101924 */
[----:B------:R-:W-:Y:S05]  /*2c10*/  @!P4 BRA `(.L_x_56) ;  /* 0x000000000004c947 */ /* 0x000fea0003800000 */
[----:B------:R0:W5:Y:S02]  /*2c20*/  LDG.E.LTC128B R19, desc[UR36][R4.64+0x44] ;  /* 0x0000442404137981 */ /* 0x000164000c1e1920 */
.L_x_56:
[----:B------:R-:W-:Y:S05]  /*2c30*/  BSYNC B1 ;  /* 0x0000000000017941 */ /* 0x000fea0003800000 */
.L_x_55:
[----:B-----5:R-:W-:Y:S01]  /*2c40*/  FMUL R2, R19, R58 ;  /* 0x0000003a13027220 */ /* 0x020fe20000400000 */
[----:B------:R-:W-:Y:S01]  /*2c50*/  ISETP.GT.AND P2, PT, R0, 0x8, P1 ;  /* 0x000000080000780c */ /* 0x000fe20000f44270 */
[----:B------:R-:W-:Y:S02]  /*2c60*/  BSSY B1, `(.L_x_57) ;  /* 0x0000005000017945 */ /* 0x000fe40003800000 */
[----:B------:R-:W-:-:S05]  /*2c70*/  FFMA R33, R33, R57, R2 ;  /* 0x0000003921217223 */ /* 0x000fca0000000002 */
[----:B------:R0:W-:Y:S05]  /*2c80*/  @P4 STG.E desc[UR36][R6.64+0x44], R33 ;  /* 0x0000442106004986 */ /* 0x0001ea000c101924 */
[----:B------:R-:W-:Y:S05]  /*2c90*/  @!P2 BRA `(.L_x_58) ;  /* 0x000000000004a947 */ /* 0x000fea0003800000 */
[----:B------:R0:W5:Y:S02]  /*2ca0*/  LDG.E.LTC128B R19, desc[UR36][R8.64+0x40] ;  /* 0x0000402408137981 */ /* 0x000164000c1e1920 */
.L_x_58:
[----:B------:R-:W-:Y:S05]  /*2cb0*/  BSYNC B1 ;  /* 0x0000000000017941 */ /* 0x000fea0003800000 */
.L_x_57:
        /* <DEDUP_REMOVED lines=8> */
.L_x_60:
[----:B------:R-:W-:Y:S05]  /*2d40*/  BSYNC B1 ;  /* 0x0000000000017941 */ /* 0x000fea0003800000 */
.L_x_59:
        /* <DEDUP_REMOVED lines=8> */
.L_x_62:
[----:B------:R-:W-:Y:S05]  /*2dd0*/  BSYNC B1 ;  /* 0x0000000000017941 */ /* 0x000fea0003800000 */
.L_x_61:
[----:B--2--5:R-:W-:Y:S01]  /*2de0*/  FMUL R13, R19, R58 ;  /* 0x0000003a130d7220 */ /* 0x024fe20000400000 */
[----:B------:R-:W-:Y:S01]  /*2df0*/  ISETP.GT.AND P3, PT, R0, RZ, P0 ;  /* 0x000000ff0000720c */ /* 0x000fe20000764270 */
[----:B------:R-:W-:Y:S02]  /*2e00*/  BSSY B1, `(.L_x_63) ;  /* 0x0000005000017945 */ /* 0x000fe40003800000 */
[----:B------:R-:W-:-:S05]  /*2e10*/  FFMA R13, R36, R57, R13 ;  /* 0x00000039240d7223 */ /* 0x000fca000000000d */
[----:B------:R2:W-:Y:S05]  /*2e20*/  @P2 STG.E desc[UR36][R6.64+0x60], R13 ;  /* 0x0000600d06002986 */ /* 0x0005ea000c101924 */
[----:B------:R-:W-:Y:S05]  /*2e30*/  @!P3 BRA `(.L_x_64) ;  /* 0x000000000004b947 */ /* 0x000fea0003800000 */
[----:B------:R0:W5:Y:S02]  /*2e40*/  LDG.E.LTC128B R19, desc[UR36][R4.64+0x64] ;  /* 0x0000642404137981 */ /* 0x000164000c1e1920 */
.L_x_64:
[----:B------:R-:W-:Y:S05]  /*2e50*/  BSYNC B1 ;  /* 0x0000000000017941 */ /* 0x000fea0003800000 */
.L_x_63:
[----:B-----5:R-:W-:Y:S01]  /*2e60*/  FMUL R2, R19, R58 ;  /* 0x0000003a13027220 */ /* 0x020fe20000400000 */
[----:B------:R-:W-:Y:S01]  /*2e70*/  ISETP.GT.AND P2, PT, R0, 0x8, P1 ;  /* 0x000000080000780c */ /* 0x000fe20000f44270 */
[----:B------:R-:W-:Y:S02]  /*2e80*/  BSSY B1, `(.L_x_65) ;  /* 0x0000005000017945 */ /* 0x000fe40003800000 */
[----:B------:R-:W-:-:S05]  /*2e90*/  FFMA R37, R37, R57, R2 ;  /* 0x0000003925257223 */ /* 0x000fca0000000002 */
[----:B------:R0:W-:Y:S05]  /*2ea0*/  @P3 STG.E desc[UR36][R6.64+0x64], R37 ;  /* 0x0000642506003986 */ /* 0x0001ea000c101924 */
[----:B------:R-:W-:Y:S05]  /*2eb0*/  @!P2 BRA `(.L_x_66) ;  /* 0x000000000004a947 */ /* 0x000fea0003800000 */
[----:B------:R0:W5:Y:S02]  /*2ec0*/  LDG.E.LTC128B R19, desc[UR36][R8.64+0x60] ;  /* 0x0000602408137981 */ /* 0x000164000c1e1920 */
.L_x_66:
[----:B------:R-:W-:Y:S05]  /*2ed0*/  BSYNC B1 ;  /* 0x0000000000017941 */ /* 0x000fea0003800000 */
.L_x_65:
        /* <DEDUP_REMOVED lines=8> */
.L_x_68:
[----:B------:R-:W-:Y:S05]  /*2f60*/  BSYNC B1 ;  /* 0x0000000000017941 */ /* 0x000fea0003800000 */
.L_x_67:
        /* <DEDUP_REMOVED lines=8> */
.L_x_70:
[----:B------:R-:W-:Y:S05]  /*2ff0*/  BSYNC B1 ;  /* 0x0000000000017941 */ /* 0x000fea0003800000 */
.L_x_69:
[----:B--2--5:R-:W-:Y:S01]  /*3000*/  FMUL R13, R19, R58 ;  /* 0x0000003a130d7220 */ /* 0x024fe20000400000 */
[----:B------:R-:W-:Y:S01]  /*3010*/  ISETP.GT.AND P3, PT, R0, RZ, P0 ;  /* 0x000000ff0000720c */ /* 0x000fe20000764270 */
[----:B------:R-:W-:Y:S02]  /*3020*/  BSSY B1, `(.L_x_71) ;  /* 0x0000005000017945 */ /* 0x000fe40003800000 */
[----:B------:R-:W-:-:S05]  /*3030*/  FFMA R13, R40, R57, R13 ;  /* 0x00000039280d7223 */ /* 0x000fca000000000d */
[----:B------:R2:W-:Y:S05]  /*3040*/  @P2 STG.E desc[UR36][R6.64+0x80], R13 ;  /* 0x0000800d06002986 */ /* 0x0005ea000c101924 */
[----:B------:R-:W-:Y:S05]  /*3050*/  @!P3 BRA `(.L_x_72) ;  /* 0x000000000004b947 */ /* 0x000fea0003800000 */
[----:B------:R0:W5:Y:S02]  /*3060*/  LDG.E.LTC128B R19, desc[UR36][R4.64+0x84] ;  /* 0x0000842404137981 */ /* 0x000164000c1e1920 */
.L_x_72:
[----:B------:R-:W-:Y:S05]  /*3070*/  BSYNC B1 ;  /* 0x0000000000017941 */ /* 0x000fea0003800000 */
.L_x_71:
[----:B-----5:R-:W-:Y:S01]  /*3080*/  FMUL R2, R19, R58 ;  /* 0x0000003a13027220 */ /* 0x020fe20000400000 */
[----:B------:R-:W-:Y:S01]  /*3090*/  ISETP.GT.AND P2, PT, R0, 0x8, P1 ;  /* 0x000000080000780c */ /* 0x000fe20000f44270 */
[----:B------:R-:W-:Y:S02]  /*30a0*/  BSSY B1, `(.L_x_73) ;  /* 0x0000005000017945 */ /* 0x000fe40003800000 */
[----:B------:R-:W-:-:S05]  /*30b0*/  FFMA R41, R41, R57, R2 ;  /* 0x0000003929297223 */ /* 0x000fca0000000002 */
[----:B------:R0:W-:Y:S05]  /*30c0*/  @P3 STG.E desc[UR36][R6.64+0x84], R41 ;  /* 0x0000842906003986 */ /* 0x0001ea000c101924 */
[----:B------:R-:W-:Y:S05]  /*30d0*/  @!P2 BRA `(.L_x_74) ;  /* 0x000000000004a947 */ /* 0x000fea0003800000 */
[----:B------:R0:W5:Y:S02]  /*30e0*/  LDG.E.LTC128B R19, desc[UR36][R8.64+0x80] ;  /* 0x0000802408137981 */ /* 0x000164000c1e1920 */
.L_x_74:
[----:B------:R-:W-:Y:S05]  /*30f0*/  BSYNC B1 ;  /* 0x0000000000017941 */ /* 0x000fea0003800000 */
.L_x_73:
        /* <DEDUP_REMOVED lines=8> */
.L_x_76:
[----:B------:R-:W-:Y:S05]  /*3180*/  BSYNC B1 ;  /* 0x0000000000017941 */ /* 0x000fea0003800000 */
.L_x_75:
        /* <DEDUP_REMOVED lines=8> */
.L_x_78:
[----:B------:R-:W-:Y:S05]  /*3210*/  BSYNC B1 ;  /* 0x0000000000017941 */ /* 0x000fea0003800000 */
.L_x_77:
[----:B--2--5:R-:W-:Y:S01]  /*3220*/  FMUL R13, R19, R58 ;  /* 0x0000003a130d7220 */ /* 0x024fe20000400000 */
[----:B------:R-:W-:Y:S01]  /*3230*/  ISETP.GT.AND P3, PT, R0, RZ, P0 ;  /* 0x000000ff0000720c */ /* 0x000fe20000764270 */
[----:B------:R-:W-:Y:S02]  /*3240*/  BSSY B1, `(.L_x_79) ;  /* 0x0000005000017945 */ /* 0x000fe40003800000 */
[----:B------:R-:W-:-:S05]  /*3250*/  FFMA R13, R44, R57, R13 ;  /* 0x000000392c0d7223 */ /* 0x000fca000000000d */
[----:B------:R2:W-:Y:S05]  /*3260*/  @P2 STG.E desc[UR36][R6.64+0xa0], R13 ;  /* 0x0000a00d06002986 */ /* 0x0005ea000c101924 */
[----:B------:R-:W-:Y:S05]  /*3270*/  @!P3 BRA `(.L_x_80) ;  /* 0x000000000004b947 */ /* 0x000fea0003800000 */
[----:B------:R0:W5:Y:S02]  /*3280*/  LDG.E.LTC128B R19, desc[UR36][R4.64+0xa4] ;  /* 0x0000a42404137981 */ /* 0x000164000c1e1920 */
.L_x_80:
[----:B------:R-:W-:Y:S05]  /*3290*/  BSYNC B1 ;  /* 0x0000000000017941 */ /* 0x000fea0003800000 */
.L_x_79:
[----:B-----5:R-:W-:Y:S01]  /*32a0*/  FMUL R2, R19, R58 ;  /* 0x0000003a13027220 */ /* 0x020fe20000400000 */
[----:B------:R-:W-:Y:S01]  /*32b0*/  ISETP.GT.AND P2, PT, R0, 0x8, P1 ;  /* 0x000000080000780c */ /* 0x000fe20000f44270 */
[----:B------:R-:W-:Y:S02]  /*32c0*/  BSSY B1, `(.L_x_81) ;  /* 0x0000005000017945 */ /* 0x000fe40003800000 */
[----:B------:R-:W-:-:S05]  /*32d0*/  FFMA R45, R45, R57, R2 ;  /* 0x000000392d2d7223 */ /* 0x000fca0000000002 */
[----:B------:R0:W-:Y:S05]  /*32e0*/  @P3 STG.E desc[UR36][R6.64+0xa4], R45 ;  /* 0x0000a42d06003986 */ /* 0x0001ea000c101924 */
[----:B------:R-:W-:Y:S05]  /*32f0*/  @!P2 BRA `(.L_x_82) ;  /* 0x000000000004a947 */ /* 0x000fea0003800000 */
[----:B------:R0:W5:Y:S02]  /*3300*/  LDG.E.LTC128B R19, desc[UR36][R8.64+0xa0] ;  /* 0x0000a02408137981 */ /* 0x000164000c1e1920 */
.L_x_82:
[----:B------:R-:W-:Y:S05]  /*3310*/  BSYNC B1 ;  /* 0x0000000000017941 */ /* 0x000fea0003800000 */
.L_x_81:
        /* <DEDUP_REMOVED lines=8> */
.L_x_84:
[----:B------:R-:W-:Y:S05]  /*33a0*/  BSYNC B1 ;  /* 0x0000000000017941 */ /* 0x000fea0003800000 */
.L_x_83:
        /* <DEDUP_REMOVED lines=8> */
.L_x_86:
[----:B------:R-:W-:Y:S05]  /*3430*/  BSYNC B1 ;  /* 0x0000000000017941 */ /* 0x000fea0003800000 */
.L_x_85:
[----:B--2--5:R-:W-:Y:S01]  /*3440*/  FMUL R13, R19, R58 ;  /* 0x0000003a130d7220 */ /* 0x024fe20000400000 */
[----:B------:R-:W-:Y:S01]  /*3450*/  ISETP.GT.AND P3, PT, R0, RZ, P0 ;  /* 0x000000ff0000720c */ /* 0x000fe20000764270 */
[----:B------:R-:W-:Y:S02]  /*3460*/  BSSY B1, `(.L_x_87) ;  /* 0x0000005000017945 */ /* 0x000fe40003800000 */
[----:B------:R-:W-:-:S05]  /*3470*/  FFMA R13, R48, R57, R13 ;  /* 0x00000039300d7223 */ /* 0x000fca000000000d */
[----:B------:R2:W-:Y:S05]  /*3480*/  @P2 STG.E desc[UR36][R6.64+0xc0], R13 ;  /* 0x0000c00d06002986 */ /* 0x0005ea000c101924 */
[----:B------:R-:W-:Y:S05]  /*3490*/  @!P3 BRA `(.L_x_88) ;  /* 0x000000000004b947 */ /* 0x000fea0003800000 */
[----:B------:R0:W5:Y:S02]  /*34a0*/  LDG.E.LTC128B R19, desc[UR36][R4.64+0xc4] ;  /* 0x0000c42404137981 */ /* 0x000164000c1e1920 */
.L_x_88:
[----:B------:R-:W-:Y:S05]  /*34b0*/  BSYNC B1 ;  /* 0x0000000000017941 */ /* 0x000fea0003800000 */
.L_x_87:
[----:B-----5:R-:W-:Y:S01]  /*34c0*/  FMUL R2, R19, R58 ;  /* 0x0000003a13027220 */ /* 0x020fe20000400000 */
[----:B------:R-:W-:Y:S01]  /*34d0*/  ISETP.GT.AND P2, PT, R0, 0x8, P1 ;  /* 0x000000080000780c */ /* 0x000fe20000f44270 */
[----:B------:R-:W-:Y:S02]  /*34e0*/  BSSY B1, `(.L_x_89) ;  /* 0x0000005000017945 */ /* 0x000fe40003800000 */
[----:B------:R-:W-:-:S05]  /*34f0*/  FFMA R49, R49, R57, R2 ;  /* 0x0000003931317223 */ /* 0x000fca0000000002 */
[----:B------:R0:W-:Y:S05]  /*3500*/  @P3 STG.E desc[UR36][R6.64+0xc4], R49 ;  /* 0x0000c43106003986 */ /* 0x0001ea000c101924 */
[----:B------:R-:W-:Y:S05]  /*3510*/  @!P2 BRA `(.L_x_90) ;  /* 0x000000000004a947 */ /* 0x000fea0003800000 */
[----:B------:R0:W5:Y:S02]  /*3520*/  LDG.E.LTC128B R19, desc[UR36][R8.64+0xc0] ;  /* 0x0000c02408137981 */ /* 0x000164000c1e1920 */
.L_x_90:
[----:B------:R-:W-:Y:S05]  /*3530*/  BSYNC B1 ;  /* 0x0000000000017941 */ /* 0x000fea0003800000 */
.L_x_89:
        /* <DEDUP_REMOVED lines=8> */
.L_x_92:
[----:B------:R-:W-:Y:S05]  /*35c0*/  BSYNC B1 ;  /* 0x0000000000017941 */ /* 0x000fea0003800000 */
.L_x_91:
[----:B-----5:R-:W-:Y:S01]  /*35d0*/  FMUL R2, R19, R58 ;  /* 0x0000003a13027220 */ /* 0x020fe20000400000 */
[----:B------:R-:W-:Y:S01]  /*35e0*/  ISETP.GT.AND P0, PT, R3, 0x39, PT ;  /* 0x000000390300780c */ /* 0x000fe20003f04270 */
[----:B------:R-:W-:Y:S01]  /*35f0*/  @P3 IMAD.MOV.U32 R3, RZ, RZ, R11 ;  /* 0x000000ffff033224 */ /* 0x000fe200078e000b */
[----:B------:R-:W-:Y:S01]  /*3600*/  ISETP.GT.AND P2, PT, R0, RZ, P1 ;  /* 0x000000ff0000720c */ /* 0x000fe20000f44270 */
[----:B------:R-:W-:Y:S01]  /*3610*/  FFMA R51, R51, R57, R2 ;  /* 0x0000003933337223 */ /* 0x000fe20000000002 */
[----:B------:R-:W-:Y:S01]  /*3620*/  @P3 IMAD.MOV.U32 R2, RZ, RZ, R10 ;  /* 0x000000ffff023224 */ /* 0x000fe200078e000a */
[----:B------:R-:W-:Y:S04]  /*3630*/  BSSY B1, `(.L_x_93) ;  /* 0x0000004000017945 */ /* 0x000fe80003800000 */
[----:B------:R0:W-:Y:S06]  /*3640*/  @P3 STG.E desc[UR36][R2.64+0xc4], R51 ;  /* 0x0000c43302003986 */ /* 0x0001ec000c101924 */
[----:B------:R-:W-:Y:S05]  /*3650*/  @!P2 BRA `(.L_x_94) ;  /* 0x000000000004a947 */ /* 0x000fea0003800000 */
[----:B------:R0:W5:Y:S02]  /*3660*/  LDG.E.LTC128B R19, desc[UR36][R4.64+0xe0] ;  /* 0x0000e02404137981 */ /* 0x000164000c1e1920 */
.L_x_94:
[----:B------:R-:W-:Y:S05]  /*3670*/  BSYNC B1 ;  /* 0x0000000000017941 */ /* 0x000fea0003800000 */
.L_x_93:
[----:B0----5:R-:W-:Y:S01]  /*3680*/  FMUL R3, R19, R58 ;  /* 0x0000003a13037220 */ /* 0x021fe20000400000 */
[----:B------:R-:W-:Y:S01]  /*3690*/  @P2 IMAD.MOV.U32 R2, RZ, RZ, R6 ;  /* 0x000000ffff022224 */ /* 0x000fe200078e0006 */
[----:B------:R-:W-:Y:S01]  /*36a0*/  ISETP.GT.AND P3, PT, R0, RZ, P0 ;  /* 0x000000ff0000720c */ /* 0x000fe20000764270 */
[----:B------:R-:W-:Y:S01]  /*36b0*/  BSSY B1, `(.L_x_95) ;  /* 0x0000006000017945 */ /* 0x000fe20003800000 */
[----:B--2---:R-:W-:Y:S01]  /*36c0*/  FFMA R13, R52, R57, R3 ;  /* 0x00000039340d7223 */ /* 0x004fe20000000003 */
[----:B------:R-:W-:-:S05]  /*36d0*/  @P2 IMAD.MOV.U32 R3, RZ, RZ, R7 ;  /* 0x000000ffff032224 */ /* 0x000fca00078e0007 */
[----:B------:R0:W-:Y:S05]  /*36e0*/  @P2 STG.E desc[UR36][R2.64+0xe0], R13 ;  /* 0x0000e00d02002986 */ /* 0x0001ea000c101924 */
[----:B------:R-:W-:Y:S05]  /*36f0*/  @!P3 BRA `(.L_x_96) ;  /* 0x000000000004b947 */ /* 0x000fea0003800000 */
[----:B------:R2:W5:Y:S02]  /*3700*/  LDG.E.LTC128B R19, desc[UR36][R4.64+0xe4] ;  /* 0x0000e42404137981 */ /* 0x000564000c1e1920 */
.L_x_96:
[----:B------:R-:W-:Y:S05]  /*3710*/  BSYNC B1 ;  /* 0x0000000000017941 */ /* 0x000fea0003800000 */
.L_x_95:
[----:B0----5:R-:W-:Y:S01]  /*3720*/  FMUL R2, R19, R58 ;  /* 0x0000003a13027220 */ /* 0x021fe20000400000 */
[----:B------:R-:W-:Y:S01]  /*3730*/  ISETP.GT.AND P1, PT, R0, 0x8, P1 ;  /* 0x000000080000780c */ /* 0x000fe20000f24270 */
[----:B------:R-:W-:Y:S02]  /*3740*/  BSSY B1, `(.L_x_97) ;  /* 0x0000005000017945 */ /* 0x000fe40003800000 */
[----:B------:R-:W-:-:S05]  /*3750*/  FFMA R53, R53, R57, R2 ;  /* 0x0000003935357223 */ /* 0x000fca0000000002 */
[----:B------:R0:W-:Y:S05]  /*3760*/  @P3 STG.E desc[UR36][R6.64+0xe4], R53 ;  /* 0x0000e43506003986 */ /* 0x0001ea000c101924 */
[----:B------:R-:W-:Y:S05]  /*3770*/  @!P1 BRA `(.L_x_98) ;  /* 0x0000000000049947 */ /* 0x000fea0003800000 */
[----:B------:R0:W5:Y:S02]  /*3780*/  LDG.E.LTC128B R19, desc[UR36][R8.64+0xe0] ;  /* 0x0000e02408137981 */ /* 0x000164000c1e1920 */
.L_x_98:
[----:B------:R-:W-:Y:S05]  /*3790*/  BSYNC B1 ;  /* 0x0000000000017941 */ /* 0x000fea0003800000 */
.L_x_97:
[----:B-----5:R-:W-:Y:S01]  /*37a0*/  FMUL R3, R19, R58 ;  /* 0x0000003a13037220 */ /* 0x020fe20000400000 */
[----:B------:R-:W-:Y:S01]  /*37b0*/  @P1 IMAD.MOV.U32 R2, RZ, RZ, R10 ;  /* 0x000000ffff021224 */ /* 0x000fe200078e000a */
[----:B------:R-:W-:Y:S01]  /*37c0*/  ISETP.GT.AND P0, PT, R0, 0x8, P0 ;  /* 0x000000080000780c */ /* 0x000fe20000704270 */
[----:B------:R-:W-:Y:S01]  /*37d0*/  BSSY B1, `(.L_x_99) ;  /* 0x0000006000017945 */ /* 0x000fe20003800000 */
[----:B-12---:R-:W-:Y:S01]  /*37e0*/  FFMA R5, R54, R57, R3 ;  /* 0x0000003936057223 */ /* 0x006fe20000000003 */
[----:B------:R-:W-:-:S05]  /*37f0*/  @P1 IMAD.MOV.U32 R3, RZ, RZ, R11 ;  /* 0x000000ffff031224 */ /* 0x000fca00078e000b */
[----:B------:R1:W-:Y:S05]  /*3800*/  @P1 STG.E desc[UR36][R2.64+0xe0], R5 ;  /* 0x0000e00502001986 */ /* 0x0003ea000c101924 */
[----:B------:R-:W-:Y:S05]  /*3810*/  @!P0 BRA `(.L_x_100) ;  /* 0x0000000000048947 */ /* 0x000fea0003800000 */
[----:B------:R2:W5:Y:S02]  /*3820*/  LDG.E.LTC128B R19, desc[UR36][R8.64+0xe4] ;  /* 0x0000e42408137981 */ /* 0x000564000c1e1920 */
.L_x_100:
[----:B------:R-:W-:Y:S05]  /*3830*/  BSYNC B1 ;  /* 0x0000000000017941 */ /* 0x000fea0003800000 */
.L_x_99:
[----:B-----5:R-:W-:-:S04]  /*3840*/  FMUL R0, R19, R58 ;  /* 0x0000003a13007220 */ /* 0x020fc80000400000 */
[----:B------:R-:W-:Y:S01]  /*3850*/  FFMA R55, R55, R57, R0 ;  /* 0x0000003937377223 */ /* 0x000fe20000000000 */
[----:B------:R-:W-:Y:S06]  /*3860*/  @!P0 BRA `(.L_x_101) ;  /* 0x0000000800008947 */ /* 0x000fec0003800000 */
[----:B------:R0:W-:Y:S01]  /*3870*/  STG.E desc[UR36][R10.64+0xe4], R55 ;  /* 0x0000e4370a007986 */ /* 0x0001e2000c101924 */
[----:B------:R-:W-:Y:S05]  /*3880*/  BRA `(.L_x_101) ;  /* 0x0000000400f87947 */ /* 0x000fea0003800000 */
.L_x_40:
[----:B------:R-:W-:Y:S01]  /*3890*/  ULDC.64 UR4, c[0x0][0x5c0] ;  /* 0x0001700000047ab9 */ /* 0x000fe20000000a00 */
[----:B------:R-:W-:Y:S01]  /*38a0*/  ISETP.GT.AND P0, PT, R3, 0x1, PT ;  /* 0x000000010300780c */ /* 0x000fe20003f04270 */
[-C--:B------:R-:W-:Y:S01]  /*38b0*/  FMUL R9, R24, R57.reuse ;  /* 0x0000003918097220 */ /* 0x080fe20000400000 */
[----:B------:R-:W-:Y:S01]  /*38c0*/  LEA R4, P2, R72, UR4, 0x2 ;  /* 0x0000000448047c11 */ /* 0x000fe2000f8410ff */
[-C--:B------:R-:W-:Y:S01]  /*38d0*/  FMUL R25, R25, R57.reuse ;  /* 0x0000003919197220 */ /* 0x080fe20000400000 */
[----:B------:R-:W-:Y:S01]  /*38e0*/  ISETP.GT.AND P4, PT, R0, RZ, P0 ;  /* 0x000000ff0000720c */ /* 0x000fe20000784270 */
[-C--:B------:R-:W-:Y:S01]  /*38f0*/  FMUL R11, R26, R57.reuse ;  /* 0x000000391a0b7220 */ /* 0x080fe20000400000 */
[----:B------:R-:W-:Y:S01]  /*3900*/  LEA.HI.X R5, R72, UR5, R7, 0x2, P2 ;  /* 0x0000000548057c11 */ /* 0x000fe200090f1407 */
[-C--:B------:R-:W-:Y:S01]  /*3910*/  FMUL R27, R27, R57.reuse ;  /* 0x000000391b1b7220 */ /* 0x080fe20000400000 */
[----:B------:R-:W-:Y:S01]  /*3920*/  ISETP.GT.AND P2, PT, R0, 0x8, P1 ;  /* 0x000000080000780c */ /* 0x000fe20000f44270 */
[-C--:B------:R-:W-:Y:S01]  /*3930*/  FMUL R29, R29, R57.reuse ;  /* 0x000000391d1d7220 */ /* 0x080fe20000400000 */
[C---:B------:R-:W-:Y:S01]  /*3940*/  SHF.L.U64.HI R77, R76.reuse, 0x5, R77 ;  /* 0x000000054c4d7819 */ /* 0x040fe2000001024d */
[----:B------:R1:W-:Y:S01]  /*3950*/  @P3 STG.E desc[UR36][R4.64], R9 ;  /* 0x0000000904003986 */ /* 0x0003e2000c101924 */
[----:B------:R-:W-:Y:S01]  /*3960*/  LEA R6, P3, R76, R4, 0x5 ;  /* 0x000000044c067211 */ /* 0x000fe200078628ff */
[-C--:B------:R-:W-:Y:S01]  /*3970*/  FMUL R31, R31, R57.reuse ;  /* 0x000000391f1f7220 */ /* 0x080fe20000400000 */
[----:B------:R-:W-:Y:S01]  /*3980*/  ISETP.GT.AND P1, PT, R3, 0x8, PT ;  /* 0x000000080300780c */ /* 0x000fe20003f24270 */
[-C--:B------:R-:W-:Y:S01]  /*3990*/  FMUL R33, R33, R57.reuse ;  /* 0x0000003921217220 */ /* 0x080fe20000400000 */
[C---:B------:R-:W-:Y:S01]  /*39a0*/  ISETP.GT.AND P0, PT, R0.reuse, 0x8, P0 ;  /* 0x000000080000780c */ /* 0x040fe20000704270 */
[----:B------:R-:W-:Y:S01]  /*39b0*/  IMAD.X R7, R77, 0x1, R5, P3 ;  /* 0x000000014d077824 */ /* 0x000fe200018e0605 */
[----:B------:R-:W-:Y:S01]  /*39c0*/  ISETP.GT.AND P3, PT, R3, 0x9, PT ;  /* 0x000000090300780c */ /* 0x000fe20003f64270 */
[----:B------:R-:W-:Y:S01]  /*39d0*/  @P4 STG.E desc[UR36][R4.64+0x4], R25 ;  /* 0x0000041904004986 */ /* 0x000fe2000c101924 */
[C---:B------:R-:W-:Y:S01]  /*39e0*/  ISETP.GT.AND P4, PT, R0.reuse, RZ, P1 ;  /* 0x000000ff0000720c */ /* 0x040fe20000f84270 */
[-C--:B------:R-:W-:Y:S01]  /*39f0*/  FMUL R35, R35, R57.reuse ;  /* 0x0000003923237220 */ /* 0x080fe20000400000 */
[C---:B------:R-:W-:Y:S01]  /*3a00*/  ISETP.GT.AND P1, PT, R0.reuse, 0x8, P1 ;  /* 0x000000080000780c */ /* 0x040fe20000f24270 */
[----:B------:R2:W-:Y:S01]  /*3a10*/  @P2 STG.E desc[UR36][R6.64], R11 ;  /* 0x0000000b06002986 */ /* 0x0005e2000c101924 */
[----:B------:R-:W-:Y:S01]  /*3a20*/  ISETP.GT.AND P2, PT, R0, RZ, P3 ;  /* 0x000000ff0000720c */ /* 0x000fe20001f44270 */
[-C--:B-1----:R-:W-:Y:S01]  /*3a30*/  FMUL R9, R28, R57.reuse ;  /* 0x000000391c097220 */ /* 0x082fe20000400000 */
[C---:B------:R-:W-:Y:S01]  /*3a40*/  ISETP.GT.AND P3, PT, R0.reuse, 0x8, P3 ;  /* 0x000000080000780c */ /* 0x040fe20001f64270 */
[-C--:B------:R-:W-:Y:S01]  /*3a50*/  FMUL R37, R37, R57.reuse ;  /* 0x0000003925257220 */ /* 0x080fe20000400000 */
[-C--:B------:R-:W-:Y:S01]  /*3a60*/  FMUL R39, R39, R57.reuse ;  /* 0x0000003927277220 */ /* 0x080fe20000400000 */
[----:B------:R-:W-:Y:S01]  /*3a70*/  @P0 STG.E desc[UR36][R6.64+0x4], R27 ;  /* 0x0000041b06000986 */ /* 0x000fe2000c101924 */
[----:B------:R-:W-:Y:S01]  /*3a80*/  ISETP.GT.AND P0, PT, R3, 0x10, PT ;  /* 0x000000100300780c */ /* 0x000fe20003f04270 */
[-C--:B------:R-:W-:Y:S01]  /*3a90*/  FMUL R41, R41, R57.reuse ;  /* 0x0000003929297220 */ /* 0x080fe20000400000 */
[-C--:B------:R-:W-:Y:S01]  /*3aa0*/  FMUL R43, R43, R57.reuse ;  /* 0x000000392b2b7220 */ /* 0x080fe20000400000 */
[----:B------:R1:W-:Y:S01]  /*3ab0*/  @P4 STG.E desc[UR36][R4.64+0x20], R9 ;  /* 0x0000200904004986 */ /* 0x0003e2000c101924 */
[----:B------:R-:W-:Y:S01]  /*3ac0*/  ISETP.GT.AND P4, PT, R0, RZ, P0 ;  /* 0x000000ff0000720c */ /* 0x000fe20000784270 */
[-C--:B--2---:R-:W-:Y:S01]  /*3ad0*/  FMUL R11, R30, R57.reuse ;  /* 0x000000391e0b7220 */ /* 0x084fe20000400000 */
[C---:B------:R-:W-:Y:S01]  /*3ae0*/  ISETP.GT.AND P0, PT, R0.reuse, 0x8, P0 ;  /* 0x000000080000780c */ /* 0x040fe20000704270 */
[----:B------:R-:W-:Y:S01]  /*3af0*/  @P2 STG.E desc[UR36][R4.64+0x24], R29 ;  /* 0x0000241d04002986 */ /* 0x000fe2000c101924 */
[----:B------:R-:W-:Y:S01]  /*3b00*/  ISETP.GT.AND P2, PT, R3, 0x11, PT ;  /* 0x000000110300780c */ /* 0x000fe20003f44270 */
[-C--:B------:R-:W-:Y:S01]  /*3b10*/  FMUL R45, R45, R57.reuse ;  /* 0x000000392d2d7220 */ /* 0x080fe20000400000 */
[-C--:B------:R-:W-:Y:S01]  /*3b20*/  FMUL R47, R47, R57.reuse ;  /* 0x000000392f2f7220 */ /* 0x080fe20000400000 */
[----:B------:R2:W-:Y:S01]  /*3b30*/  @P1 STG.E desc[UR36][R6.64+0x20], R11 ;  /* 0x0000200b06001986 */ /* 0x0005e2000c101924 */
[C---:B------:R-:W-:Y:S01]  /*3b40*/  ISETP.GT.AND P1, PT, R0.reuse, RZ, P2 ;  /* 0x000000ff0000720c */ /* 0x040fe20001724270 */
[-C--:B------:R-:W-:Y:S01]  /*3b50*/  FMUL R49, R49, R57.reuse ;  /* 0x0000003931317220 */ /* 0x080fe20000400000 */
[----:B------:R-:W-:Y:S01]  /*3b60*/  ISETP.GT.AND P2, PT, R0, 0x8, P2 ;  /* 0x000000080000780c */ /* 0x000fe20001744270 */
[-C--:B-1----:R-:W-:Y:S01]  /*3b70*/  FMUL R9, R32, R57.reuse ;  /* 0x0000003920097220 */ /* 0x082fe20000400000 */
[----:B------:R-:W-:Y:S01]  /*3b80*/  @P3 STG.E desc[UR36][R6.64+0x24], R31 ;  /* 0x0000241f06003986 */ /* 0x000fe2000c101924 */
[----:B------:R-:W-:Y:S01]  /*3b90*/  ISETP.GT.AND P3, PT, R3, 0x18, PT ;  /* 0x000000180300780c */ /* 0x000fe20003f64270 */
[-C--:B------:R-:W-:Y:S01]  /*3ba0*/  FMUL R51, R51, R57.reuse ;  /* 0x0000003933337220 */ /* 0x080fe20000400000 */
[-C--:B------:R-:W-:Y:S01]  /*3bb0*/  FMUL R53, R53, R57.reuse ;  /* 0x0000003935357220 */ /* 0x080fe20000400000 */
[----:B------:R1:W-:Y:S01]  /*3bc0*/  @P4 STG.E desc[UR36][R4.64+0x40], R9 ;  /* 0x0000400904004986 */ /* 0x0003e2000c101924 */
[----:B------:R-:W-:Y:S01]  /*3bd0*/  ISETP.GT.AND P4, PT, R0, RZ, P3 ;  /* 0x000000ff0000720c */ /* 0x000fe20001f84270 */
[-C--:B0-----:R-:W-:Y:S01]  /*3be0*/  FMUL R13, R54, R57.reuse ;  /* 0x00000039360d7220 */ /* 0x081fe20000400000 */
[-C--:B--2---:R-:W-:Y:S01]  /*3bf0*/  FMUL R11, R34, R57.reuse ;  /* 0x00000039220b7220 */ /* 0x084fe20000400000 */
[----:B------:R-:W-:Y:S01]  /*3c00*/  ISETP.GT.AND P3, PT, R0, 0x8, P3 ;  /* 0x000000080000780c */ /* 0x000fe20001f64270 */
[----:B------:R-:W-:Y:S01]  /*3c10*/  @P1 STG.E desc[UR36][R4.64+0x44], R33 ;  /* 0x0000442104001986 */ /* 0x000fe2000c101924 */
[----:B------:R-:W-:Y:S01]  /*3c20*/  ISETP.GT.AND P1, PT, R3, 0x19, PT ;  /* 0x000000190300780c */ /* 0x000fe20003f24270 */
[----:B------:R-:W-:-:S02]  /*3c30*/  FMUL R55, R55, R57 ;  /* 0x0000003937377220 */ /* 0x000fc40000400000 */
[----:B------:R0:W-:Y:S01]  /*3c40*/  @P0 STG.E desc[UR36][R6.64+0x40], R11 ;  /* 0x0000400b06000986 */ /* 0x0001e2000c101924 */
[----:B------:R-:W-:Y:S01]  /*3c50*/  ISETP.GT.AND P0, PT, R0, RZ, P1 ;  /* 0x000000ff0000720c */ /* 0x000fe20000f04270 */
[-C--:B-1----:R-:W-:Y:S02]  /*3c60*/  FMUL R9, R36, R57.reuse ;  /* 0x0000003924097220 */ /* 0x082fe40000400000 */
[----:B------:R-:W-:Y:S01]  /*3c70*/  @P2 STG.E desc[UR36][R6.64+0x44], R35 ;  /* 0x0000442306002986 */ /* 0x000fe2000c101924 */
[----:B------:R-:W-:Y:S02]  /*3c80*/  ISETP.GT.AND P2, PT, R3, 0x20, PT ;  /* 0x000000200300780c */ /* 0x000fe40003f44270 */
[C---:B------:R-:W-:Y:S01]  /*3c90*/  ISETP.GT.AND P1, PT, R0.reuse, 0x8, P1 ;  /* 0x000000080000780c */ /* 0x040fe20000f24270 */
[----:B------:R1:W-:Y:S01]  /*3ca0*/  @P4 STG.E desc[UR36][R4.64+0x60], R9 ;  /* 0x0000600904004986 */ /* 0x0003e2000c101924 */
[C---:B------:R-:W-:Y:S02]  /*3cb0*/  ISETP.GT.AND P4, PT, R0.reuse, RZ, P2 ;  /* 0x000000ff0000720c */ /* 0x040fe40001784270 */
[----:B------:R-:W-:Y:S01]  /*3cc0*/  ISETP.GT.AND P2, PT, R0, 0x8, P2 ;  /* 0x000000080000780c */ /* 0x000fe20001744270 */
[----:B0-----:R-:W-:-:S02]  /*3cd0*/  FMUL R11, R38, R57 ;  /* 0x00000039260b7220 */ /* 0x001fc40000400000 */
[----:B------:R-:W-:Y:S01]  /*3ce0*/  @P0 STG.E desc[UR36][R4.64+0x64], R37 ;  /* 0x0000642504000986 */ /* 0x000fe2000c101924 */
[----:B------:R-:W-:-:S03]  /*3cf0*/  ISETP.GT.AND P0, PT, R3, 0x21, PT ;  /* 0x000000210300780c */ /* 0x000fc60003f04270 */
[----:B------:R0:W-:Y:S01]  /*3d00*/  @P3 STG.E desc[UR36][R6.64+0x60], R11 ;  /* 0x0000600b06003986 */ /* 0x0001e2000c101924 */
[----:B------:R-:W-:Y:S01]  /*3d10*/  ISETP.GT.AND P3, PT, R0, RZ, P0 ;  /* 0x000000ff0000720c */ /* 0x000fe20000764270 */
[----:B-1----:R-:W-:Y:S01]  /*3d20*/  FMUL R9, R40, R57 ;  /* 0x0000003928097220 */ /* 0x002fe20000400000 */
[----:B------:R-:W-:Y:S01]  /*3d30*/  ISETP.GT.AND P0, PT, R0, 0x8, P0 ;  /* 0x000000080000780c */ /* 0x000fe20000704270 */
[----:B------:R-:W-:Y:S01]  /*3d40*/  @P1 STG.E desc[UR36][R6.64+0x64], R39 ;  /* 0x0000642706001986 */ /* 0x000fe2000c101924 */
[----:B------:R-:W-:-:S03]  /*3d50*/  ISETP.GT.AND P1, PT, R3, 0x28, PT ;  /* 0x000000280300780c */ /* 0x000fc60003f24270 */
[----:B------:R1:W-:Y:S01]  /*3d60*/  @P4 STG.E desc[UR36][R4.64+0x80], R9 ;  /* 0x0000800904004986 */ /* 0x0003e2000c101924 */
[C---:B------:R-:W-:Y:S02]  /*3d70*/  ISETP.GT.AND P4, PT, R0.reuse, RZ, P1 ;  /* 0x000000ff0000720c */ /* 0x040fe40000f84270 */
[----:B------:R-:W-:Y:S01]  /*3d80*/  ISETP.GT.AND P1, PT, R0, 0x8, P1 ;  /* 0x000000080000780c */ /* 0x000fe20000f24270 */
[----:B0-----:R-:W-:Y:S02]  /*3d90*/  FMUL R11, R42, R57 ;  /* 0x000000392a0b7220 */ /* 0x001fe40000400000 */
        /* <DEDUP_REMOVED lines=21> */
[----:B------:R-:W-:Y:S01]  /*3ef0*/  ISETP.GT.AND P4, PT, R3, 0x38, PT ;  /* 0x000000380300780c */ /* 0x000fe20003f84270 */
[----:B0-----:R-:W-:-:S04]  /*3f00*/  FMUL R11, R50, R57 ;  /* 0x00000039320b7220 */ /* 0x001fc80000400000 */
[----:B------:R-:W-:Y:S02]  /*3f10*/  @P1 IMAD.MOV.U32 R2, RZ, RZ, R4 ;  /* 0x000000ffff021224 */ /* 0x000fe400078e0004 */
[----:B------:R-:W-:Y:S02]  /*3f20*/  @P1 IMAD.MOV.U32 R3, RZ, RZ, R5 ;  /* 0x000000ffff031224 */ /* 0x000fe400078e0005 */
[----:B-1----:R-:W-:-:S03]  /*3f30*/  FMUL R9, R52, R57 ;  /* 0x0000003934097220 */ /* 0x002fc60000400000 */
[----:B------:R0:W-:Y:S01]  /*3f40*/  @P1 STG.E desc[UR36][R2.64+0xc4], R49 ;  /* 0x0000c43102001986 */ /* 0x0001e2000c101924 */
[C---:B------:R-:W-:Y:S02]  /*3f50*/  ISETP.GT.AND P1, PT, R0.reuse, RZ, P4 ;  /* 0x000000ff0000720c */ /* 0x040fe40002724270 */
[----:B------:R-:W-:Y:S01]  /*3f60*/  ISETP.GT.AND P4, PT, R0, 0x8, P4 ;  /* 0x000000080000780c */ /* 0x000fe20002784270 */
[----:B0-----:R-:W-:Y:S02]  /*3f70*/  @P0 IMAD.MOV.U32 R2, RZ, RZ, R6 ;  /* 0x000000ffff020224 */ /* 0x001fe400078e0006 */
[----:B------:R-:W-:-:S05]  /*3f80*/  @P0 IMAD.MOV.U32 R3, RZ, RZ, R7 ;  /* 0x000000ffff030224 */ /* 0x000fca00078e0007 */
[----:B------:R0:W-:Y:S01]  /*3f90*/  @P0 STG.E desc[UR36][R2.64+0xc0], R11 ;  /* 0x0000c00b02000986 */ /* 0x0001e2000c101924 */
[C---:B------:R-:W-:Y:S02]  /*3fa0*/  ISETP.GT.AND P0, PT, R0.reuse, RZ, P3 ;  /* 0x000000ff0000720c */ /* 0x040fe40001f04270 */
[----:B------:R-:W-:Y:S01]  /*3fb0*/  ISETP.GT.AND P3, PT, R0, 0x8, P3 ;  /* 0x000000080000780c */ /* 0x000fe20001f64270 */
[----:B0-----:R-:W-:Y:S02]  /*3fc0*/  @P2 IMAD.MOV.U32 R2, RZ, RZ, R6 ;  /* 0x000000ffff022224 */ /* 0x001fe400078e0006 */
[----:B------:R-:W-:-:S05]  /*3fd0*/  @P2 IMAD.MOV.U32 R3, RZ, RZ, R7 ;  /* 0x000000ffff032224 */ /* 0x000fca00078e0007 */
[----:B------:R0:W-:Y:S02]  /*3fe0*/  @P2 STG.E desc[UR36][R2.64+0xc4], R51 ;  /* 0x0000c43302002986 */ /* 0x0001e4000c101924 */
[----:B0-----:R-:W-:Y:S02]  /*3ff0*/  @P1 IMAD.MOV.U32 R2, RZ, RZ, R4 ;  /* 0x000000ffff021224 */ /* 0x001fe400078e0004 */
[----:B------:R-:W-:-:S05]  /*4000*/  @P1 IMAD.MOV.U32 R3, RZ, RZ, R5 ;  /* 0x000000ffff031224 */ /* 0x000fca00078e0005 */
[----:B------:R0:W-:Y:S04]  /*4010*/  @P1 STG.E desc[UR36][R2.64+0xe0], R9 ;  /* 0x0000e00902001986 */ /* 0x0001e8000c101924 */
[----:B------:R1:W-:Y:S01]  /*4020*/  @P0 STG.E desc[UR36][R4.64+0xe4], R53 ;  /* 0x0000e43504000986 */ /* 0x0003e2000c101924 */
[----:B0-----:R-:W-:Y:S02]  /*4030*/  @P4 IMAD.MOV.U32 R2, RZ, RZ, R6 ;  /* 0x000000ffff024224 */ /* 0x001fe400078e0006 */
[----:B------:R-:W-:-:S05]  /*4040*/  @P4 IMAD.MOV.U32 R3, RZ, RZ, R7 ;  /* 0x000000ffff034224 */ /* 0x000fca00078e0007 */
[----:B------:R1:W-:Y:S04]  /*4050*/  @P4 STG.E desc[UR36][R2.64+0xe0], R13 ;  /* 0x0000e00d02004986 */ /* 0x0003e8000c101924 */
[----:B------:R1:W-:Y:S02]  /*4060*/  @P3 STG.E desc[UR36][R6.64+0xe4], R55 ;  /* 0x0000e43706003986 */ /* 0x0003e4000c101924 */
.L_x_101:
[----:B------:R-:W-:Y:S05]  /*4070*/  BSYNC B0 ;  /* 0x0000000000007941 */ /* 0x000fea0003800000 */
.L_x_39:
[----:B-1----:R-:W2:Y:S01]  /*4080*/  LDL.64 R2, [R1] ;  /* 0x0000000001027983 */ /* 0x002ea20000100a00 */
[----:B------:R-:W-:Y:S01]  /*4090*/  ULDC.64 UR4, c[0x0][0x650] ;  /* 0x0001940000047ab9 */ /* 0x000fe20000000a00 */
[----:B------:R1:W-:Y:S01]  /*40a0*/  SYNCS.ARRIVE.TRANS64.A1T0 RZ, [R65+UR47], RZ ;  /* 0x000000ff41ff79a7 */ /* 0x0003e2000810002f */
[----:B------:R-:W-:Y:S01]  /*40b0*/  PRMT R0, RZ, 0x7610, R0 ;  /* 0x00007610ff007816 */ /* 0x000fe20000000000 */
[----:B------:R-:W-:Y:S02]  /*40c0*/  IMAD.MOV.U32 R19, RZ, RZ, -0x1 ;  /* 0xffffffffff137424 */ /* 0x000fe400078e00ff */
[----:B------:R-:W-:Y:S01]  /*40d0*/  IMAD.MOV.U32 R22, RZ, RZ, -0x1 ;  /* 0xffffffffff167424 */ /* 0x000fe200078e00ff */
[----:B--2---:R-:W-:-:S04]  /*40e0*/  LEA R18, P0, R2, R18, 0x1 ;  /* 0x0000001202127211 */ /* 0x004fc800078008ff */
[----:B------:R-:W-:Y:S01]  /*40f0*/  LEA.HI.X R17, R2, R17, R23, 0x1, P0 ;  /* 0x0000001102117211 */ /* 0x000fe200000f0c17 */
[----:B------:R-:W-:Y:S01]  /*4100*/  IMAD.MOV.U32 R2, RZ, RZ, -0x1 ;  /* 0xffffffffff027424 */ /* 0x000fe200078e00ff */
[----:B------:R-:W-:-:S04]  /*4110*/  ISETP.GE.U32.AND P0, PT, R18, UR4, PT ;  /* 0x0000000412007c0c */ /* 0x000fc8000bf06070 */
[----:B------:R-:W-:-:S13]  /*4120*/  ISETP.GE.U32.AND.EX P0, PT, R17, UR5, PT, P0 ;  /* 0x0000000511007c0c */ /* 0x000fda000bf06100 */
[----:B-1----:R-:W-:Y:S05]  /*4130*/  @P0 BRA `(.L_x_102) ;  /* 0x0000000400700947 */ /* 0x002fea0003800000 */
[----:B0---4-:R-:W0:Y:S01]  /*4140*/  S2R R10, SR_CTAID.X ;  /* 0x00000000000a7919 */ /* 0x011e220000002500 */
[----:B---3--:R-:W1:Y:S01]  /*4150*/  LDC.64 R8, c[0x0][0x628] ;  /* 0x00018a00ff087b82 */ /* 0x008e620000000a00 */
[----:B------:R-:W-:Y:S01]  /*4160*/  ULDC UR4, c[0x0][0x150] ;  /* 0x0000540000047ab9 */ /* 0x000fe20000000800 */
[----:B------:R-:W-:Y:S01]  /*4170*/  IMAD.MOV.U32 R6, RZ, RZ, R18 ;  /* 0x000000ffff067224 */ /* 0x000fe200078e0012 */
[----:B------:R-:W2:Y:S01]  /*4180*/  S2R R20, SR_CTAID.Y ;  /* 0x0000000000147919 */ /* 0x000ea20000002600 */
[----:B------:R-:W-:-:S04]  /*4190*/  IMAD.MOV.U32 R7, RZ, RZ, R17 ;  /* 0x000000ffff077224 */ /* 0x000fc800078e0011 */
[----:B------:R-:W3:Y:S08]  /*41a0*/  LDC R15, c[0x0][0x144] ;  /* 0x00005100ff0f7b82 */ /* 0x000ef00000000800 */
[----:B------:R-:W4:Y:S08]  /*41b0*/  LDC R0, c[0x0][0x630] ;  /* 0x00018c00ff007b82 */ /* 0x000f300000000800 */
[----:B------:R-:W2:Y:S01]  /*41c0*/  LDC.64 R12, c[0x0][0x620] ;  /* 0x00018800ff0c7b82 */ /* 0x000ea20000000a00 */
[----:B-1----:R-:W-:-:S04]  /*41d0*/  ISETP.NE.U32.AND P0, PT, R8, RZ, PT ;  /* 0x000000ff0800720c */ /* 0x002fc80003f05070 */
[----:B------:R-:W-:Y:S02]  /*41e0*/  ISETP.NE.AND.EX P0, PT, R9, RZ, PT, P0 ;  /* 0x000000ff0900720c */ /* 0x000fe40003f05300 */
[----:B0-----:R-:W-:-:S05]  /*41f0*/  I2FP.F32.U32 R2, R10 ;  /* 0x0000000a00027245 */ /* 0x001fca0000201000 */
[----:B------:R-:W-:-:S04]  /*4200*/  FMUL R2, R2, UR4 ;  /* 0x0000000402027c20 */ /* 0x000fc80008400000 */
[----:B------:R0:W1:Y:S02]  /*4210*/  F2I.U32.TRUNC.NTZ R14, R2 ;  /* 0x00000002000e7305 */ /* 0x000064000020f000 */
[----:B---34-:R-:W-:Y:S05]  /*4220*/  @!P0 BRA `(.L_x_103) ;  /* 0x0000000000288947 */ /* 0x018fea0003800000 */
[----:B------:R-:W3:Y:S02]  /*4230*/  LDC R3, c[0x0][0x634] ;  /* 0x00018d00ff037b82 */ /* 0x000ee40000000800 */
[----:B---3--:R-:W-:-:S05]  /*4240*/  IADD3 R7, P0, R18, R3, RZ ;  /* 0x0000000312077210 */ /* 0x008fca0007f1e0ff */
[----:B------:R-:W-:-:S04]  /*4250*/  IMAD.X R11, RZ, RZ, R17, P0 ;  /* 0x000000ffff0b7224 */ /* 0x000fc800000e0611 */
[----:B0-----:R-:W-:-:S04]  /*4260*/  IMAD.WIDE.U32 R2, R11, R8, RZ ;  /* 0x000000080b027225 */ /* 0x001fc800078e00ff */
[----:B------:R-:W-:-:S04]  /*4270*/  IMAD.WIDE.U32 R4, P0, R7, R9, R2 ;  /* 0x0000000907047225 */ /* 0x000fc80007800002 */
[----:B------:R-:W-:-:S04]  /*4280*/  IMAD.WIDE.U32 R2, R7, R8, RZ ;  /* 0x0000000807027225 */ /* 0x000fc800078e00ff */
[----:B------:R-:W-:Y:S01]  /*4290*/  IMAD.X R7, RZ, RZ, RZ, P0 ;  /* 0x000000ffff077224 */ /* 0x000fe200000e06ff */
[----:B------:R-:W-:Y:S01]  /*42a0*/  IADD3 RZ, P0, R3, R4, RZ ;  /* 0x0000000403ff7210 */ /* 0x000fe20007f1e0ff */
[----:B------:R-:W-:-:S04]  /*42b0*/  IMAD.MOV.U32 R6, RZ, RZ, R5 ;  /* 0x000000ffff067224 */ /* 0x000fc800078e0005 */
[----:B------:R-:W-:-:S08]  /*42c0*/  IMAD.WIDE.U32.X R6, R11, R9, R6, P0 ;  /* 0x000000090b067225 */ /* 0x000fd000000e0406 */
.L_x_103:
[----:B------:R-:W3:Y:S01]  /*42d0*/  LDC.64 R26, c[0x0][0x640] ;  /* 0x00019000ff1a7b82 */ /* 0x000ee20000000a00 */
[-C--:B------:R-:W-:Y:S01]  /*42e0*/  SHF.R.U64 R11, R6, R0.reuse, R7 ;  /* 0x00000000060b7219 */ /* 0x080fe20000001207 */
[----:B------:R-:W-:Y:S01]  /*42f0*/  IMAD.MOV.U32 R19, RZ, RZ, R17 ;  /* 0x000000ffff137224 */ /* 0x000fe200078e0011 */
[----:B------:R-:W-:Y:S01]  /*4300*/  SHF.R.U32.HI R0, RZ, R0, R7 ;  /* 0x00000000ff007219 */ /* 0x000fe20000011607 */
[----:B-1----:R-:W-:Y:S01]  /*4310*/  IMAD.MOV R14, RZ, RZ, -R14 ;  /* 0x000000ffff0e7224 */ /* 0x002fe200078e0a0e */
[----:B------:R-:W-:Y:S01]  /*4320*/  IADD3 R5, P0, RZ, -R11, RZ ;  /* 0x8000000bff057210 */ /* 0x000fe20007f1e0ff */
[----:B------:R-:W-:Y:S01]  /*4330*/  ULDC UR4, c[0x0][0x154] ;  /* 0x0000550000047ab9 */ /* 0x000fe20000000800 */
[----:B------:R-:W-:Y:S01]  /*4340*/  IMAD.MOV.U32 R7, RZ, RZ, 0x1 ;  /* 0x00000001ff077424 */ /* 0x000fe200078e00ff */
[----:B------:R-:W1:Y:S01]  /*4350*/  LDC R4, c[0x0][0x618] ;  /* 0x00018600ff047b82 */ /* 0x000e620000000800 */
[----:B------:R-:W-:Y:S02]  /*4360*/  IMAD R22, R15, R14, R10 ;  /* 0x0000000e0f167224 */ /* 0x000fe400078e020a */
[----:B------:R-:W-:-:S04]  /*4370*/  IMAD.X R3, RZ, RZ, ~R0, P0 ;  /* 0x000000ffff037224 */ /* 0x000fc800000e0e00 */
[-C--:B--2---:R-:W-:Y:S01]  /*4380*/  IMAD R0, R3, R12.reuse, RZ ;  /* 0x0000000c03007224 */ /* 0x084fe200078e02ff */
[----:B------:R-:W2:Y:S01]  /*4390*/  LDC R6, c[0x0][0x608] ;  /* 0x00018200ff067b82 */ /* 0x000ea20000000800 */
[----:B0-----:R-:W-:-:S04]  /*43a0*/  IMAD.WIDE.U32 R2, R5, R12, R18 ;  /* 0x0000000c05027225 */ /* 0x001fc800078e0012 */
[----:B------:R-:W-:Y:S01]  /*43b0*/  IMAD R5, R5, R13, R0 ;  /* 0x0000000d05057224 */ /* 0x000fe200078e0200 */
[----:B------:R-:W-:Y:S02]  /*43c0*/  I2FP.F32.U32 R0, R20 ;  /* 0x0000001400007245 */ /* 0x000fe40000201000 */
[----:B------:R-:W0:Y:S01]  /*43d0*/  LDC R24, c[0x0][0x658] ;  /* 0x00019600ff187b82 */ /* 0x000e220000000800 */
[----:B------:R-:W-:Y:S01]  /*43e0*/  IMAD.IADD R3, R3, 0x1, R5 ;  /* 0x0000000103037824 */ /* 0x000fe200078e0205 */
[----:B---3--:R-:W-:Y:S01]  /*43f0*/  ISETP.NE.U32.AND P0, PT, R26, RZ, PT ;  /* 0x000000ff1a00720c */ /* 0x008fe20003f05070 */
[----:B------:R-:W-:Y:S01]  /*4400*/  FMUL R0, R0, UR4 ;  /* 0x0000000400007c20 */ /* 0x000fe20008400000 */
[----:B------:R-:W-:Y:S02]  /*4410*/  IMAD.MOV.U32 R5, RZ, RZ, -0x1 ;  /* 0xffffffffff057424 */ /* 0x000fe400078e00ff */
[----:B------:R-:W-:Y:S01]  /*4420*/  ISETP.NE.AND.EX P0, PT, R27, RZ, PT, P0 ;  /* 0x000000ff1b00720c */ /* 0x000fe20003f05300 */
[----:B------:R3:W4:Y:S01]  /*4430*/  F2I.U32.TRUNC.NTZ R12, R0 ;  /* 0x00000000000c7305 */ /* 0x000722000020f000 */
[----:B------:R-:W3:Y:S01]  /*4440*/  LDC R15, c[0x0][0x148] ;  /* 0x00005200ff0f7b82 */ /* 0x000ee20000000800 */
[----:B-1----:R-:W-:-:S02]  /*4450*/  SHF.R.U64 R10, R2, R4, R3 ;  /* 0x00000004020a7219 */ /* 0x002fc40000001203 */
[----:B------:R-:W-:-:S05]  /*4460*/  SHF.R.U32.HI R3, RZ, R4, R3 ;  /* 0x00000004ff037219 */ /* 0x000fca0000011603 */
[----:B------:R-:W1:Y:S01]  /*4470*/  LDC R14, c[0x0][0x600] ;  /* 0x00018000ff0e7b82 */ /* 0x000e620000000800 */
[-CC-:B--2---:R-:W-:Y:S02]  /*4480*/  SHF.R.U64 R8, R10, R6.reuse, R3.reuse ;  /* 0x000000060a087219 */ /* 0x184fe40000001203 */
[----:B------:R-:W-:-:S05]  /*4490*/  SHF.R.U32.HI R3, RZ, R6, R3 ;  /* 0x00000006ff037219 */ /* 0x000fca0000011603 */
[----:B------:R-:W2:Y:S01]  /*44a0*/  LDC R21, c[0x0][0x648] ;  /* 0x00019200ff157b82 */ /* 0x000ea20000000800 */
[-CC-:B0-----:R-:W-:Y:S02]  /*44b0*/  SHF.R.U64 R13, R8, R24.reuse, R3.reuse ;  /* 0x00000018080d7219 */ /* 0x181fe40000001203 */
[-C--:B------:R-:W-:Y:S02]  /*44c0*/  SHF.L.U32 R5, R5, R24.reuse, RZ ;  /* 0x0000001805057219 */ /* 0x080fe400000006ff */
[-C--:B------:R-:W-:Y:S01]  /*44d0*/  SHF.R.U32.HI R3, RZ, R24.reuse, R3 ;  /* 0x00000018ff037219 */ /* 0x080fe20000011603 */
[----:B------:R-:W-:Y:S01]  /*44e0*/  IMAD.MOV.U32 R2, RZ, RZ, R13 ;  /* 0x000000ffff027224 */ /* 0x000fe200078e000d */
[----:B------:R-:W-:Y:S01]  /*44f0*/  SHF.L.U32 R24, R7, R24, RZ ;  /* 0x0000001807187219 */ /* 0x000fe200000006ff */
[----:B------:R-:W0:Y:S01]  /*4500*/  LDC R25, c[0x0][0x638] ;  /* 0x00018e00ff197b82 */ /* 0x000e220000000800 */
[----:B------:R-:W-:-:S07]  /*4510*/  LOP3.LUT R19, RZ, R5, RZ, 0x33, !PT ;  /* 0x00000005ff137212 */ /* 0x000fce00078e33ff */
[----:B------:R-:W0:Y:S01]  /*4520*/  LDC R28, c[0x0][0x610] ;  /* 0x00018400ff1c7b82 */ /* 0x000e220000000800 */
[----:B----4-:R-:W-:Y:S05]  /*4530*/  @!P0 BRA `(.L_x_104) ;  /* 0x0000000000288947 */ /* 0x010fea0003800000 */
[----:B---3--:R-:W3:Y:S02]  /*4540*/  LDC R0, c[0x0][0x64c] ;  /* 0x00019300ff007b82 */ /* 0x008ee40000000800 */
        /* <DEDUP_REMOVED lines=9> */
.L_x_104:
[----:B------:R-:W4:Y:S01]  /*45e0*/  LDC R4, c[0x0][0x65c] ;  /* 0x00019700ff047b82 */ /* 0x000f220000000800 */
[----:B--23--:R-:W-:Y:S01]  /*45f0*/  SHF.R.U64 R0, R2, R21, R3 ;  /* 0x0000001502007219 */ /* 0x00cfe20000001203 */
[----:B-1----:R-:W-:Y:S01]  /*4600*/  VIADD R3, R14, 0xffffffff ;  /* 0xffffffff0e037836 */ /* 0x002fe20000000000 */
[----:B------:R-:W-:Y:S01]  /*4610*/  LOP3.LUT R19, R8, R19, RZ, 0xc0, !PT ;  /* 0x0000001308137212 */ /* 0x000fe200078ec0ff */
[----:B------:R-:W-:Y:S02]  /*4620*/  IMAD.MOV R12, RZ, RZ, -R12 ;  /* 0x000000ffff0c7224 */ /* 0x000fe400078e0a0c */
[----:B------:R-:W-:Y:S01]  /*4630*/  IMAD.MOV R2, RZ, RZ, -R0 ;  /* 0x000000ffff027224 */ /* 0x000fe200078e0a00 */
[----:B------:R-:W-:Y:S01]  /*4640*/  LOP3.LUT R3, R10, R3, RZ, 0xc0, !PT ;  /* 0x000000030a037212 */ /* 0x000fe200078ec0ff */
[----:B------:R-:W-:Y:S02]  /*4650*/  IMAD R19, R24, R0, R19 ;  /* 0x0000000018137224 */ /* 0x000fe400078e0213 */
[----:B0-----:R-:W-:-:S04]  /*4660*/  IMAD R0, R2, R25, R13 ;  /* 0x0000001902007224 */ /* 0x001fc800078e020d */
[----:B------:R-:W-:Y:S01]  /*4670*/  IMAD R2, R0, R14, R3 ;  /* 0x0000000e00027224 */ /* 0x000fe200078e0203 */
[----:B----4-:R-:W-:Y:S01]  /*4680*/  ISETP.NE.AND P0, PT, R4, 0x1, PT ;  /* 0x000000010400780c */ /* 0x010fe20003f05270 */
[----:B------:R-:W-:-:S05]  /*4690*/  IMAD.MOV.U32 R4, RZ, RZ, 0x1 ;  /* 0x00000001ff047424 */ /* 0x000fca00078e00ff */
[----:B------:R-:W-:-:S07]  /*46a0*/  PRMT R0, R4, 0x7610, R0 ;  /* 0x0000761004007816 */ /* 0x000fce0000000000 */
[----:B------:R-:W-:-:S04]  /*46b0*/  @P0 IMAD R22, R15, R12, R20 ;  /* 0x0000000c0f160224 */ /* 0x000fc800078e0214 */
[----:B------:R-:W-:-:S05]  /*46c0*/  IMAD R19, R19, R28, R22 ;  /* 0x0000001c13137224 */ /* 0x000fca00078e0216 */
[----:B------:R-:W-:Y:S02]  /*46d0*/  SEL R22, R2, R19, !P0 ;  /* 0x0000001302167207 */ /* 0x000fe40004000000 */
[----:B------:R-:W-:Y:S01]  /*46e0*/  SEL R19, R19, R2, !P0 ;  /* 0x0000000213137207 */ /* 0x000fe20004000000 */
[----:B------:R-:W-:-:S07]  /*46f0*/  IMAD.MOV.U32 R2, RZ, RZ, R11 ;  /* 0x000000ffff027224 */ /* 0x000fce00078e000b */
.L_x_102:
[----:B------:R-:W-:Y:S02]  /*4700*/  LOP3.LUT P0, RZ, R0, 0xff, RZ, 0xc0, !PT ;  /* 0x000000ff00ff7812 */ /* 0x000fe4000780c0ff */
[----:B------:R-:W-:-:S11]  /*4710*/  LOP3.LUT R75, R75, 0x1, RZ, 0x3c, !PT ;  /* 0x000000014b4b7812 */ /* 0x000fd600078e3cff */
[----:B------:R-:W-:Y:S05]  /*4720*/  @P0 BRA `(.L_x_105) ;  /* 0xffffffd0003c0947 */ /* 0x000fea000383ffff */
[----:B------:R-:W-:Y:S05]  /*4730*/  EXIT ;  /* 0x000000000000794d */ /* 0x000fea0003800000 */
.L_x_18:
[----:B------:R-:W-:-:S08]  /*4740*/  ISETP.NE.AND P0, PT, R5, RZ, PT ;  /* 0x000000ff0500720c */ /* 0x000fd00003f05270 */
[----:B0-2---:R-:W0:-:S00]  /*4750*/  USETMAXREG.DEALLOC.CTAPOOL 0x28 ;  /* 0x00000028000079c8 */ /* 0x005e0000080e0500 */
[----:B------:R-:W-:Y:S05]  /*4760*/  @P0 EXIT ;  /* 0x000000000000094d */ /* 0x000fea0003800000 */
[----:B0-----:R-:W-:Y:S01]  /*4770*/  LOP3.LUT P0, RZ, R8, 0xff, RZ, 0xc0, !PT ;  /* 0x000000ff08ff7812 */ /* 0x001fe2000780c0ff */
[----:B------:R-:W-:Y:S02]  /*4780*/  IMAD.MOV.U32 R0, RZ, RZ, 0x1 ;  /* 0x00000001ff007424 */ /* 0x000fe400078e00ff */
[----:B------:R-:W-:-:S10]  /*4790*/  IMAD.MOV.U32 R8, RZ, RZ, RZ ;  /* 0x000000ffff087224 */ /* 0x000fd400078e00ff */
[----:B------:R-:W-:Y:S05]  /*47a0*/  @!P0 BRA `(.L_x_106) ;  /* 0x0000000c003c8947 */ /* 0x000fea0003800000 */
[----:B------:R-:W0:Y:S01]  /*47b0*/  S2UR UR8, SR_CgaCtaId ;  /* 0x00000000000879c3 */ /* 0x000e220000008800 */
[----:B------:R-:W-:Y:S01]  /*47c0*/  LOP3.LUT P0, RZ, R4, 0x1f, RZ, 0xc0, !PT ;  /* 0x0000001f04ff7812 */ /* 0x000fe2000780c0ff */
[----:B------:R-:W-:Y:S01]  /*47d0*/  ULDC UR5, c[0x0][0x658] ;  /* 0x0001960000057ab9 */ /* 0x000fe20000000800 */
[----:B------:R-:W-:Y:S01]  /*47e0*/  UMOV UR6, 0xffffffff ;  /* 0xffffffff00067882 */ /* 0x000fe20000000000 */
[----:B------:R-:W-:Y:S01]  /*47f0*/  BSSY B0, `(.L_x_106) ;  /* 0x00000ca000007945 */ /* 0x000fe20003800000 */
[----:B------:R-:W-:Y:S01]  /*4800*/  USHF.L.U32 UR6, UR6, UR5, URZ ;  /* 0x0000000506067299 */ /* 0x000fe2000800063f */
[C---:B------:R-:W-:Y:S01]  /*4810*/  ISETP.NE.AND P2, PT, R3.reuse, RZ, PT ;  /* 0x000000ff0300720c */ /* 0x040fe20003f45270 */
[----:B------:R-:W-:Y:S01]  /*4820*/  IMAD.MOV.U32 R9, RZ, RZ, 0x1 ;  /* 0x00000001ff097424 */ /* 0x000fe200078e00ff */
[----:B------:R-:W-:Y:S01]  /*4830*/  ISETP.NE.OR P0, PT, R3, RZ, !P0 ;  /* 0x000000ff0300720c */ /* 0x000fe20004705670 */
[----:B------:R-:W-:Y:S01]  /*4840*/  IMAD.MOV.U32 R0, RZ, RZ, 0x1 ;  /* 0x00000001ff007424 */ /* 0x000fe200078e00ff */
[----:B------:R-:W-:Y:S01]  /*4850*/  LOP3.LUT R6, R16, 0x2, RZ, 0xfc, !PT ;  /* 0x0000000210067812 */ /* 0x000fe200078efcff */
[----:B------:R-:W-:Y:S01]  /*4860*/  IMAD.MOV.U32 R8, RZ, RZ, RZ ;  /* 0x000000ffff087224 */ /* 0x000fe200078e00ff */
[----:B------:R-:W-:Y:S01]  /*4870*/  ULDC UR4, c[0x0][0x600] ;  /* 0x0001800000047ab9 */ /* 0x000fe20000000800 */
[----:B------:R-:W-:Y:S01]  /*4880*/  UMOV UR7, 0x1 ;  /* 0x0000000100077882 */ /* 0x000fe20000000000 */
[----:B------:R-:W-:-:S02]  /*4890*/  UIADD3 UR22, UR40, 0x1, URZ ;  /* 0x0000000128167890 */ /* 0x000fc4000fffe03f */
[----:B------:R-:W-:Y:S02]  /*48a0*/  UIADD3 UR15, UR4, -0x1, URZ ;  /* 0xffffffff040f7890 */ /* 0x000fe4000fffe03f */
[----:B------:R-:W-:Y:S02]  /*48b0*/  USHF.L.U32 UR17, UR7, UR5, URZ ;  /* 0x0000000507117299 */ /* 0x000fe4000800063f */
[----:B------:R-:W-:Y:S01]  /*48c0*/  ULOP3.LUT UR16, URZ, UR6, URZ, 0x33, !UPT ;  /* 0x000000063f107292 */ /* 0x000fe2000f8e333f */
[----:B------:R-:W-:Y:S01]  /*48d0*/  ULDC.64 UR20, c[0x0][0x198] ;  /* 0x0000660000147ab9 */ /* 0x000fe20000000a00 */
[----:B0-----:R-:W-:-:S10]  /*48e0*/  IMAD.U32 R7, RZ, RZ, UR8 ;  /* 0x00000008ff077e24 */ /* 0x001fd4000f8e00ff */
.L_x_118:
[----:B------:R-:W-:-:S03]  /*48f0*/  UMOV UR4, 0xffffffff ;  /* 0xffffffff00047882 */ /* 0x000fc60000000000 */
[----:B------:R-:W-:Y:S05]  /*4900*/  BRA.DIV UR4, `(.L_x_107) ;  /* 0x0000001604607947 */ /* 0x000fea000b800000 */
[----:B------:R-:W-:-:S13]  /*4910*/  ELECT P6, URZ, PT ;  /* 0x00000000003f782f */ /* 0x000fda00038c0000 */
.L_x_141:
[----:B------:R-:W0:Y:S01]  /*4920*/  LDC R3, c[0x0][0x28c] ;  /* 0x0000a300ff037b82 */ /* 0x000e220000000800 */
[----:B------:R-:W-:Y:S01]  /*4930*/  BSSY B1, `(.L_x_108) ;  /* 0x000003c000017945 */ /* 0x000fe20003800000 */
[----:B0-----:R-:W-:-:S13]  /*4940*/  ISETP.LT.OR P6, PT, R3, 0x1, !P6 ;  /* 0x000000010300780c */ /* 0x001fda00077c1670 */
[----:B------:R-:W-:Y:S05]  /*4950*/  @P6 BRA `(.L_x_109) ;  /* 0x0000000000e46947 */ /* 0x000fea0003800000 */
[----:B------:R-:W-:Y:S02]  /*4960*/  IMAD R7, R19, 0x4, R7 ;  /* 0x0000000413077824 */ /* 0x000fe400078e0207 */
[----:B------:R-:W-:Y:S02]  /*4970*/  IMAD.SHL.U32 R22, R22, 0x40, RZ ;  /* 0x0000004016167824 */ /* 0x000fe400078e00ff */
[----:B------:R-:W-:Y:S02]  /*4980*/  IMAD.MOV.U32 R14, RZ, RZ, RZ ;  /* 0x000000ffff0e7224 */ /* 0x000fe400078e00ff */
[----:B------:R-:W-:Y:S02]  /*4990*/  IMAD.U32 R15, RZ, RZ, UR22 ;  /* 0x00000016ff0f7e24 */ /* 0x000fe4000f8e00ff */
[----:B------:R-:W-:Y:S02]  /*49a0*/  IMAD.MOV.U32 R3, RZ, RZ, R0 ;  /* 0x000000ffff037224 */ /* 0x000fe400078e0000 */
[----:B------:R-:W-:-:S02]  /*49b0*/  IMAD.MOV.U32 R4, RZ, RZ, R8 ;  /* 0x000000ffff047224 */ /* 0x000fc400078e0008 */
[----:B------:R-:W-:-:S07]  /*49c0*/  IMAD.SHL.U32 R11, R7, 0x10, RZ ;  /* 0x00000010070b7824 */ /* 0x000fce00078e00ff */
.L_x_113:
[----:B------:R-:W0:Y:S01]  /*49d0*/  S2UR UR4, SR_CgaCtaId ;  /* 0x00000000000479c3 */ /* 0x000e220000008800 */
[----:B------:R-:W-:Y:S02]  /*49e0*/  MOV R10, 0x400 ;  /* 0x00000400000a7802 */ /* 0x000fe40000000f00 */
[----:B------:R-:W-:Y:S01]  /*49f0*/  SHF.L.U32 R5, R3, 0x1f, RZ ;  /* 0x0000001f03057819 */ /* 0x000fe200000006ff */
[----:B0-----:R-:W-:-:S05]  /*4a00*/  IMAD.U32 R7, RZ, RZ, UR4 ;  /* 0x00000004ff077e24 */ /* 0x001fca000f8e00ff */
[----:B------:R-:W-:Y:S02]  /*4a10*/  LEA R13, R7, R10, 0x18 ;  /* 0x0000000a070d7211 */ /* 0x000fe400078ec0ff */
[----:B------:R-:W0:Y:S03]  /*4a20*/  @!P2 LDC R10, c[0x0][0x500] ;  /* 0x00014000ff0aab82 */ /* 0x000e260000000800 */
[----:B------:R-:W-:-:S04]  /*4a30*/  IMAD R12, R4, 0x8, R13 ;  /* 0x00000008040c7824 */ /* 0x000fc800078e020d */
[----:B------:R-:W1:Y:S02]  /*4a40*/  SYNCS.PHASECHK.TRANS64.TRYWAIT P1, [R12+URZ+0x70], R5 ;  /* 0x000070050c0075a7 */ /* 0x000e64000802017f */
[----:B-1----:R-:W-:Y:S05]  /*4a50*/  @!P1 BRA `(.L_x_110) ;  /* 0x00000014002c9947 */ /* 0x002fea0003800000 */
.L_x_142:
[----:B-1----:R-:W-:Y:S01]  /*4a60*/  PRMT R5, R6, 0x9910, RZ ;  /* 0x0000991006057816 */ /* 0x002fe200000000ff */
[----:B0-----:R0:W-:Y:S03]  /*4a70*/  @!P2 SYNCS.ARRIVE.TRANS64 RZ, [R12+URZ], R10 ;  /* 0x0000000a0cffa9a7 */ /* 0x0011e6000800003f */
[----:B------:R-:W-:-:S13]  /*4a80*/  ISETP.NE.AND P1, PT, R5, 0x2, PT ;  /* 0x000000020500780c */ /* 0x000fda0003f25270 */
[----:B0-----:R-:W-:Y:S05]  /*4a90*/  @P1 BRA `(.L_x_111) ;  /* 0x0000000000041947 */ /* 0x001fea0003800000 */
[----:B------:R-:W-:Y:S01]  /*4aa0*/  BPT.TRAP 0x1 ;  /* 0x000000040000795c */ /* 0x000fe20000300000 */
.L_x_111:
[----:B------:R-:W-:Y:S05]  /*4ab0*/  @P0 BRA `(.L_x_112) ;  /* 0x0000000000040947 */ /* 0x000fea0003800000 */
[----:B------:R-:W-:Y:S01]  /*4ac0*/  BPT.TRAP 0x1 ;  /* 0x000000040000795c */ /* 0x000fe20000300000 */
.L_x_112:
[----:B------:R-:W-:Y:S01]  /*4ad0*/  IMAD R5, R4, 0x4, R7 ;  /* 0x0000000404057824 */ /* 0x000fe200078e0207 */
[----:B------:R-:W-:Y:S01]  /*4ae0*/  R2UR UR9, R12 ;  /* 0x000000000c0972ca */ /* 0x000fe200000e0000 */
[----:B------:R-:W-:Y:S01]  /*4af0*/  VIADD R15, R15, 0xffffffff ;  /* 0xffffffff0f0f7836 */ /* 0x000fe20000000000 */
[----:B------:R-:W-:Y:S01]  /*4b00*/  UIADD3 UR4, UP0, UR20, 0xf0, URZ ;  /* 0x000000f014047890 */ /* 0x000fe2000ff1e03f */
[----:B------:R-:W-:Y:S01]  /*4b10*/  IMAD.SHL.U32 R5, R5, 0x200, RZ ;  /* 0x0000020005057824 */ /* 0x000fe200078e00ff */
[----:B------:R-:W-:Y:S01]  /*4b20*/  R2UR UR11, R11 ;  /* 0x000000000b0b72ca */ /* 0x000fe200000e0000 */
[----:B------:R-:W-:Y:S01]  /*4b30*/  UIADD3 UR24, UP1, UR20, 0x1f0, URZ ;  /* 0x000001f014187890 */ /* 0x000fe2000ff3e03f */
[----:B------:R-:W-:Y:S01]  /*4b40*/  R2UR UR10, R14 ;  /* 0x000000000e0a72ca */ /* 0x000fe200000e0000 */
[--C-:B------:R-:W-:Y:S01]  /*4b50*/  IMAD R5, R5, 0x4, R13.reuse ;  /* 0x0000000405057824 */ /* 0x100fe200078e020d */
[----:B------:R-:W-:Y:S01]  /*4b60*/  R2UR UR12, R2 ;  /* 0x00000000020c72ca */ /* 0x000fe200000e0000 */
[----:B------:R-:W-:Y:S01]  /*4b70*/  IMAD R13, R4, 0x2000, R13 ;  /* 0x00002000040d7824 */ /* 0x000fe200078e020d */
[----:B------:R-:W-:Y:S01]  /*4b80*/  R2UR UR18, R22 ;  /* 0x00000000161272ca */ /* 0x000fe200000e0000 */
[----:B------:R-:W-:Y:S01]  /*4b90*/  VIADD R4, R4, 0x1 ;  /* 0x0000000104047836 */ /* 0x000fe20000000000 */
[----:B------:R-:W-:Y:S01]  /*4ba0*/  R2UR UR5, R5 ;  /* 0x00000000050572ca */ /* 0x000fe200000e0000 */
[----:B------:R-:W-:Y:S01]  /*4bb0*/  UIADD3.X UR25, URZ, UR21, URZ, UP1, !UPT ;  /* 0x000000153f197290 */ /* 0x000fe20008ffe43f */
[----:B------:R-:W-:Y:S01]  /*4bc0*/  R2UR UR8, R13 ;  /* 0x000000000d0872ca */ /* 0x000fe200000e0000 */
[----:B------:R-:W-:Y:S01]  /*4bd0*/  UMOV UR19, 0xf0000 ;  /* 0x000f000000137882 */ /* 0x000fe20000000000 */
[----:B------:R-:W-:Y:S01]  /*4be0*/  ISETP.GT.AND P3, PT, R15, 0x1, PT ;  /* 0x000000010f00780c */ /* 0x000fe20003f64270 */
[----:B------:R-:W-:Y:S01]  /*4bf0*/  UMOV UR6, 0x0 ;  /* 0x0000000000067882 */ /* 0x000fe20000000000 */
[----:B------:R-:W-:Y:S01]  /*4c00*/  UMOV UR7, 0x10000000 ;  /* 0x1000000000077882 */ /* 0x000fe20000000000 */
[----:B------:R-:W-:Y:S01]  /*4c10*/  ISETP.NE.AND P1, PT, R4, 0xe, PT ;  /* 0x0000000e0400780c */ /* 0x000fe20003f25270 */
[----:B------:R-:W-:-:S03]  /*4c20*/  VIADD R14, R14, 0x20 ;  /* 0x000000200e0e7836 */ /* 0x000fc60000000000 */
[----:B------:R-:W-:Y:S02]  /*4c30*/  SEL R10, RZ, 0x1, P1 ;  /* 0x00000001ff0a7807 */ /* 0x000fe40000800000 */
[----:B------:R-:W-:Y:S01]  /*4c40*/  UIADD3 UR13, UR5, 0x200, URZ ;  /* 0x00000200050d7890 */ /* 0x000fe2000fffe03f */
[----:B------:R-:W-:Y:S01]  /*4c50*/  SEL R4, R4, RZ, P1 ;  /* 0x000000ff04047207 */ /* 0x000fe20000800000 */
[----:B------:R-:W-:Y:S01]  /*4c60*/  UIADD3.X UR5, URZ, UR21, URZ, UP0, !UPT ;  /* 0x000000153f057290 */ /* 0x000fe200087fe43f */
[----:B------:R-:W-:Y:S01]  /*4c70*/  LOP3.LUT R3, R3, R10, RZ, 0x3c, !PT ;  /* 0x0000000a03037212 */ /* 0x000fe200078e3cff */
[----:B------:R-:W-:-:S03]  /*4c80*/  UIADD3 UR14, UR8, 0x1c200, URZ ;  /* 0x0001c200080e7890 */ /* 0x000fc6000fffe03f */
[----:B------:R-:W-:-:S04]  /*4c90*/  UMOV UR8, UR13 ;  /* 0x0000000d00087c82 */ /* 0x000fc80008000000 */
[----:B------:R0:W-:Y:S02]  /*4ca0*/  UTMALDG.3D.MULTICAST [UR8], [UR4], UR19, desc[UR6] ;  /* 0x00000608040073b4 */ /* 0x0001e40008011813 */
[----:B0-----:R-:W-:Y:S01]  /*4cb0*/  UMOV UR8, UR14 ;  /* 0x0000000e00087c82 */ /* 0x001fe20008000000 */
[----:B------:R-:W-:Y:S02]  /*4cc0*/  UMOV UR11, UR18 ;  /* 0x00000012000b7c82 */ /* 0x000fe40008000000 */
[----:B------:R0:W-:Y:S02]  /*4cd0*/  UTMALDG.3D [UR8], [UR24], desc[UR6] ;  /* 0x00000608180075b4 */ /* 0x0001e40008011000 */
[----:B0-----:R-:W-:Y:S05]  /*4ce0*/  @P3 BRA `(.L_x_113) ;  /* 0xfffffffc00383947 */ /* 0x001fea000383ffff */
.L_x_109:
[----:B------:R-:W-:Y:S05]  /*4cf0*/  BSYNC B1 ;  /* 0x0000000000017941 */ /* 0x000fea0003800000 */
.L_x_108:
[----:B------:R-:W2:Y:S01]  /*4d00*/  LDL.64 R12, [R1] ;  /* 0x00000000010c7983 */ /* 0x000ea20000100a00 */
[----:B------:R-:W-:Y:S01]  /*4d10*/  LOP3.LUT P4, RZ, R9, 0xff, RZ, 0xc0, !PT ;  /* 0x000000ff09ff7812 */ /* 0x000fe2000788c0ff */
[----:B------:R-:W-:Y:S01]  /*4d20*/  VIADD R8, R8, UR40 ;  /* 0x0000002808087c36 */ /* 0x000fe20008000000 */
[----:B------:R-:W-:Y:S01]  /*4d30*/  ULDC.64 UR4, c[0x0][0x650] ;  /* 0x0001940000047ab9 */ /* 0x000fe20000000a00 */
[----:B------:R-:W-:Y:S01]  /*4d40*/  IMAD.U32 R5, RZ, RZ, UR40 ;  /* 0x00000028ff057e24 */ /* 0x000fe2000f8e00ff */
[----:B------:R-:W-:Y:S01]  /*4d50*/  UISETP.GE.U32.AND UP0, UPT, UR40, 0xe, UPT ;  /* 0x0000000e2800788c */ /* 0x000fe2000bf06070 */
[----:B------:R-:W-:Y:S01]  /*4d60*/  BSSY B1, `(.L_x_114) ;  /* 0x0000070000017945 */ /* 0x000fe20003800000 */
[----:B------:R-:W-:Y:S01]  /*4d70*/  SHF.R.U32.HI R2, RZ, 0x1, R8 ;  /* 0x00000001ff027819 */ /* 0x000fe20000011608 */
[----:B------:R-:W-:Y:S01]  /*4d80*/  IMAD.MOV.U32 R19, RZ, RZ, -0x1 ;  /* 0xffffffffff137424 */ /* 0x000fe200078e00ff */
[----:B------:R-:W-:Y:S01]  /*4d90*/  ISETP.GT.U32.AND P1, PT, R8, 0xd, PT ;  /* 0x0000000d0800780c */ /* 0x000fe20003f24070 */
[----:B------:R-:W-:Y:S01]  /*4da0*/  IMAD.MOV.U32 R22, RZ, RZ, -0x1 ;  /* 0xffffffffff167424 */ /* 0x000fe200078e00ff */
[----:B------:R-:W-:Y:S01]  /*4db0*/  PLOP3.LUT P3, PT, PT, PT, UP0, 0x80, 0x0 ;  /* 0x000000000000781c */ /* 0x000fe20003f6f008 */
[----:B------:R-:W-:Y:S01]  /*4dc0*/  IMAD.WIDE.U32 R2, R2, -0x6db6db6d, RZ ;  /* 0x9249249302027825 */ /* 0x000fe200078e00ff */
[----:B------:R-:W-:Y:S01]  /*4dd0*/  ISETP.LT.U32.AND P1, PT, R5, 0xe, P1 ;  /* 0x0000000e0500780c */ /* 0x000fe20000f21070 */
[----:B------:R-:W0:Y:S01]  /*4de0*/  @P4 S2R R7, SR_CgaCtaId ;  /* 0x0000000000074919 */ /* 0x000e220000008800 */
[----:B------:R-:W-:Y:S01]  /*4df0*/  @P4 MOV R4, 0x400 ;  /* 0x0000040000044802 */ /* 0x000fe20000000f00 */
[----:B------:R-:W-:Y:S01]  /*4e00*/  IMAD.MOV.U32 R2, RZ, RZ, -0x1 ;  /* 0xffffffffff027424 */ /* 0x000fe200078e00ff */
[----:B------:R-:W-:-:S02]  /*4e10*/  SHF.R.U32.HI R5, RZ, 0x2, R3 ;  /* 0x00000002ff057819 */ /* 0x000fc40000011603 */
[----:B------:R-:W-:Y:S02]  /*4e20*/  SEL R3, RZ, 0x1, !P1 ;  /* 0x00000001ff037807 */ /* 0x000fe40004800000 */
[----:B------:R-:W-:Y:S01]  /*4e30*/  PRMT R9, RZ, 0x7610, R9 ;  /* 0x00007610ff097816 */ /* 0x000fe20000000009 */
[----:B------:R-:W-:Y:S01]  /*4e40*/  IMAD R8, R5, -0xe, R8 ;  /* 0xfffffff205087824 */ /* 0x000fe200078e0208 */
[----:B------:R-:W-:Y:S02]  /*4e50*/  LOP3.LUT R0, R0, R3, RZ, 0x3c, !PT ;  /* 0x0000000300007212 */ /* 0x000fe400078e3cff */
[----:B------:R-:W-:Y:S02]  /*4e60*/  PRMT R3, RZ, 0x7610, R3 ;  /* 0x00007610ff037816 */ /* 0x000fe40000000003 */
[----:B------:R-:W-:Y:S02]  /*4e70*/  @P3 LOP3.LUT R0, R0, 0x1, R5, 0x78, !PT ;  /* 0x0000000100003812 */ /* 0x000fe400078e7805 */
[----:B0-----:R-:W-:-:S04]  /*4e80*/  @P4 LEA R4, R7, R4, 0x18 ;  /* 0x0000000407044211 */ /* 0x001fc800078ec0ff */
[----:B------:R0:W-:Y:S01]  /*4e90*/  @P4 SYNCS.ARRIVE.TRANS64.A1T0 RZ, [R4+URZ+0x118], RZ ;  /* 0x000118ff04ff49a7 */ /* 0x0001e2000810003f */
[----:B--2---:R-:W-:-:S04]  /*4ea0*/  IADD3 R18, P4, R18, R12, RZ ;  /* 0x0000000c12127210 */ /* 0x004fc80007f9e0ff */
[----:B------:R-:W-:Y:S01]  /*4eb0*/  ISETP.GE.U32.AND P1, PT, R18, UR4, PT ;  /* 0x0000000412007c0c */ /* 0x000fe2000bf26070 */
[----:B------:R-:W-:-:S05]  /*4ec0*/  IMAD.X R17, R17, 0x1, R23, P4 ;  /* 0x0000000111117824 */ /* 0x000fca00020e0617 */
[----:B------:R-:W-:-:S13]  /*4ed0*/  ISETP.GE.U32.AND.EX P1, PT, R17, UR5, PT, P1 ;  /* 0x0000000511007c0c */ /* 0x000fda000bf26110 */
[----:B0-----:R-:W-:Y:S05]  /*4ee0*/  @P1 BRA `(.L_x_115) ;  /* 0x00000004005c1947 */ /* 0x001fea0003800000 */
[----:B------:R-:W0:Y:S01]  /*4ef0*/  S2R R12, SR_CTAID.X ;  /* 0x00000000000c7919 */ /* 0x000e220000002500 */
[----:B------:R-:W-:Y:S01]  /*4f00*/  ULDC.64 UR4, c[0x0][0x628] ;  /* 0x00018a0000047ab9 */ /* 0x000fe20000000a00 */
[----:B------:R-:W1:Y:S01]  /*4f10*/  LDC R13, c[0x0][0x144] ;  /* 0x00005100ff0d7b82 */ /* 0x000e620000000800 */
[----:B------:R-:W-:Y:S01]  /*4f20*/  ISETP.NE.U32.AND P1, PT, RZ, UR4, PT ;  /* 0x00000004ff007c0c */ /* 0x000fe2000bf25070 */
[----:B------:R-:W2:Y:S01]  /*4f30*/  S2R R10, SR_CTAID.Y ;  /* 0x00000000000a7919 */ /* 0x000ea20000002600 */
[----:B------:R-:W-:Y:S01]  /*4f40*/  ULDC UR7, c[0x0][0x630] ;  /* 0x00018c0000077ab9 */ /* 0x000fe20000000800 */
[----:B------:R-:W-:Y:S01]  /*4f50*/  ULDC UR8, c[0x0][0x150] ;  /* 0x0000540000087ab9 */ /* 0x000fe20000000800 */
[----:B------:R-:W-:Y:S01]  /*4f60*/  ISETP.NE.AND.EX P1, PT, RZ, UR5, PT, P1 ;  /* 0x00000005ff007c0c */ /* 0x000fe2000bf25310 */
[----:B------:R-:W-:Y:S02]  /*4f70*/  IMAD.MOV.U32 R2, RZ, RZ, R18 ;  /* 0x000000ffff027224 */ /* 0x000fe400078e0012 */
[----:B------:R-:W-:Y:S01]  /*4f80*/  IMAD.MOV.U32 R3, RZ, RZ, R17 ;  /* 0x000000ffff037224 */ /* 0x000fe200078e0011 */
[----:B0-----:R-:W-:-:S09]  /*4f90*/  I2FP.F32.U32 R14, R12 ;  /* 0x0000000c000e7245 */ /* 0x001fd20000201000 */
[----:B------:R-:W-:Y:S05]  /*4fa0*/  @!P1 BRA `(.L_x_116) ;  /* 0x0000000000289947 */ /* 0x000fea0003800000 */
[----:B------:R-:W-:Y:S02]  /*4fb0*/  ULDC UR6, c[0x0][0x634] ;  /* 0x00018d0000067ab9 */ /* 0x000fe40000000800 */
[----:B------:R-:W-:-:S05]  /*4fc0*/  IADD3 R3, P1, R18, UR6, RZ ;  /* 0x0000000612037c10 */ /* 0x000fca000ff3e0ff */
[----:B------:R-:W-:-:S04]  /*4fd0*/  IMAD.X R11, RZ, RZ, R17, P1 ;  /* 0x000000ffff0b7224 */ /* 0x000fc800008e0611 */
[----:B------:R-:W-:-:S04]  /*4fe0*/  IMAD.WIDE.U32 R4, R11, UR4, RZ ;  /* 0x000000040b047c25 */ /* 0x000fc8000f8e00ff */
[----:B------:R-:W-:-:S04]  /*4ff0*/  IMAD.WIDE.U32 R4, P1, R3, UR5, R4 ;  /* 0x0000000503047c25 */ /* 0x000fc8000f820004 */
[----:B------:R-:W-:-:S04]  /*5000*/  IMAD.WIDE.U32 R2, R3, UR4, RZ ;  /* 0x0000000403027c25 */ /* 0x000fc8000f8e00ff */
[----:B------:R-:W-:Y:S01]  /*5010*/  IMAD.MOV.U32 R2, RZ, RZ, R5 ;  /* 0x000000ffff027224 */ /* 0x000fe200078e0005 */
[----:B------:R-:W-:Y:S01]  /*5020*/  IADD3 RZ, P3, R3, R4, RZ ;  /* 0x0000000403ff7210 */ /* 0x000fe20007f7e0ff */
[----:B------:R-:W-:-:S04]  /*5030*/  IMAD.X R3, RZ, RZ, RZ, P1 ;  /* 0x000000ffff037224 */ /* 0x000fc800008e06ff */
[----:B------:R-:W-:-:S08]  /*5040*/  IMAD.WIDE.U32.X R2, R11, UR5, R2, P3 ;  /* 0x000000050b027c25 */ /* 0x000fd000098e0402 */
.L_x_116:
[----:B------:R-:W-:Y:S01]  /*5050*/  FMUL R14, R14, UR8 ;  /* 0x000000080e0e7c20 */ /* 0x000fe20008400000 */
[--C-:B------:R-:W-:Y:S01]  /*5060*/  SHF.R.U64 R11, R2, UR7, R3.reuse ;  /* 0x00000007020b7c19 */ /* 0x100fe20008001203 */
[----:B------:R-:W-:Y:S01]  /*5070*/  ULDC.64 UR4, c[0x0][0x620] ;  /* 0x0001880000047ab9 */ /* 0x000fe20000000a00 */
[----:B------:R-:W-:Y:S01]  /*5080*/  SHF.R.U32.HI R2, RZ, UR7, R3 ;  /* 0x00000007ff027c19 */ /* 0x000fe20008011603 */
[----:B------:R-:W-:Y:S01]  /*5090*/  IMAD.MOV.U32 R3, RZ, RZ, R17 ;  /* 0x000000ffff037224 */ /* 0x000fe200078e0011 */
[----:B------:R-:W-:Y:S01]  /*50a0*/  IADD3 R15, P1, RZ, -R11, RZ ;  /* 0x8000000bff0f7210 */ /* 0x000fe20007f3e0ff */
[----:B------:R-:W0:Y:S01]  /*50b0*/  F2I.U32.TRUNC.NTZ R14, R14 ;  /* 0x0000000e000e7305 */ /* 0x000e22000020f000 */
[----:B------:R-:W-:-:S03]  /*50c0*/  ULDC.64 UR6, c[0x0][0x640] ;  /* 0x0001900000067ab9 */ /* 0x000fc60000000a00 */
[----:B------:R-:W-:Y:S01]  /*50d0*/  IMAD.X R2, RZ, RZ, ~R2, P1 ;  /* 0x000000ffff027224 */ /* 0x000fe200008e0e02 */
[----:B------:R-:W-:-:S03]  /*50e0*/  ISETP.NE.U32.AND P1, PT, RZ, UR6, PT ;  /* 0x00000006ff007c0c */ /* 0x000fc6000bf25070 */
[----:B------:R-:W-:Y:S01]  /*50f0*/  IMAD R2, R2, UR4, RZ ;  /* 0x0000000402027c24 */ /* 0x000fe2000f8e02ff */
[----:B------:R-:W-:-:S03]  /*5100*/  ISETP.NE.AND.EX P1, PT, RZ, UR7, PT, P1 ;  /* 0x00000007ff007c0c */ /* 0x000fc6000bf25310 */
[C---:B------:R-:W-:Y:S01]  /*5110*/  IMAD R5, R15.reuse, UR5, R2 ;  /* 0x000000050f057c24 */ /* 0x040fe2000f8e0202 */
[----:B------:R-:W-:Y:S01]  /*5120*/  ULDC UR5, c[0x0][0x154] ;  /* 0x0000550000057ab9 */ /* 0x000fe20000000800 */
[----:B------:R-:W-:Y:S02]  /*5130*/  IMAD.MOV.U32 R2, RZ, RZ, R18 ;  /* 0x000000ffff027224 */ /* 0x000fe400078e0012 */
[----:B0-----:R-:W-:Y:S02]  /*5140*/  IMAD.MOV R4, RZ, RZ, -R14 ;  /* 0x000000ffff047224 */ /* 0x001fe400078e0a0e */
[----:B------:R-:W-:Y:S01]  /*5150*/  IMAD.WIDE.U32 R2, R15, UR4, R2 ;  /* 0x000000040f027c25 */ /* 0x000fe2000f8e0002 */
[----:B------:R-:W-:-:S03]  /*5160*/  ULDC UR4, c[0x0][0x618] ;  /* 0x0001860000047ab9 */ /* 0x000fc60000000800 */
[----:B-1----:R-:W-:Y:S01]  /*5170*/  IMAD R12, R13, R4, R12 ;  /* 0x000000040d0c7224 */ /* 0x002fe200078e020c */
[----:B--2---:R-:W-:Y:S01]  /*5180*/  I2FP.F32.U32 R4, R10 ;  /* 0x0000000a00047245 */ /* 0x004fe20000201000 */
[----:B------:R-:W0:Y:S01]  /*5190*/  LDC R13, c[0x0][0x148] ;  /* 0x00005200ff0d7b82 */ /* 0x000e220000000800 */
[----:B------:R-:W-:-:S03]  /*51a0*/  IMAD.IADD R3, R3, 0x1, R5 ;  /* 0x0000000103037824 */ /* 0x000fc600078e0205 */
[----:B------:R-:W-:Y:S02]  /*51b0*/  FMUL R4, R4, UR5 ;  /* 0x0000000504047c20 */ /* 0x000fe40008400000 */
[--C-:B------:R-:W-:Y:S02]  /*51c0*/  SHF.R.U64 R14, R2, UR4, R3.reuse ;  /* 0x00000004020e7c19 */ /* 0x100fe40008001203 */
[----:B------:R-:W-:Y:S01]  /*51d0*/  SHF.R.U32.HI R3, RZ, UR4, R3 ;  /* 0x00000004ff037c19 */ /* 0x000fe20008011603 */
[----:B------:R1:W2:Y:S01]  /*51e0*/  F2I.U32.TRUNC.NTZ R20, R4 ;  /* 0x0000000400147305 */ /* 0x0002a2000020f000 */
[----:B------:R-:W-:Y:S02]  /*51f0*/  ULDC UR4, c[0x0][0x608] ;  /* 0x0001820000047ab9 */ /* 0x000fe40000000800 */
[--C-:B------:R-:W-:Y:S02]  /*5200*/  SHF.R.U64 R19, R14, UR4, R3.reuse ;  /* 0x000000040e137c19 */ /* 0x100fe40008001203 */
[----:B------:R-:W-:Y:S01]  /*5210*/  SHF.R.U32.HI R2, RZ, UR4, R3 ;  /* 0x00000004ff027c19 */ /* 0x000fe20008011603 */
[----:B------:R-:W-:-:S03]  /*5220*/  ULDC UR4, c[0x0][0x658] ;  /* 0x0001960000047ab9 */ /* 0x000fc60000000800 */
[--C-:B------:R-:W-:Y:S02]  /*5230*/  SHF.R.U64 R15, R19, UR4, R2.reuse ;  /* 0x00000004130f7c19 */ /* 0x100fe40008001202 */
[----:B------:R-:W-:-:S03]  /*5240*/  SHF.R.U32.HI R21, RZ, UR4, R2 ;  /* 0x00000004ff157c19 */ /* 0x000fc60008011602 */
[----:B------:R-:W-:Y:S02]  /*5250*/  IMAD.MOV.U32 R2, RZ, RZ, R15 ;  /* 0x000000ffff027224 */ /* 0x000fe400078e000f */
[----:B------:R-:W-:Y:S01]  /*5260*/  IMAD.MOV.U32 R3, RZ, RZ, R21 ;  /* 0x000000ffff037224 */ /* 0x000fe200078e0015 */
[----:B-12---:R-:W-:Y:S06]  /*5270*/  @!P1 BRA `(.L_x_117) ;  /* 0x0000000000289947 */ /* 0x006fec0003800000 */
        /* <DEDUP_REMOVED lines=10> */
.L_x_117:
[----:B------:R-:W1:Y:S01]  /*5320*/  LDC R4, c[0x0][0x65c] ;  /* 0x00019700ff047b82 */ /* 0x000e620000000800 */
[----:B------:R-:W-:Y:S01]  /*5330*/  ULDC UR4, c[0x0][0x648] ;  /* 0x0001920000047ab9 */ /* 0x000fe20000000800 */
[----:B------:R-:W-:Y:S01]  /*5340*/  LOP3.LUT R19, R19, UR16, RZ, 0xc0, !PT ;  /* 0x0000001013137c12 */ /* 0x000fe2000f8ec0ff */
[----:B------:R-:W-:Y:S01]  /*5350*/  IMAD.MOV R20, RZ, RZ, -R20 ;  /* 0x000000ffff147224 */ /* 0x000fe200078e0a14 */
[----:B------:R-:W-:Y:S01]  /*5360*/  SHF.R.U64 R2, R2, UR4, R3 ;  /* 0x0000000402027c19 */ /* 0x000fe20008001203 */
[----:B------:R-:W-:Y:S01]  /*5370*/  ULDC UR4, c[0x0][0x638] ;  /* 0x00018e0000047ab9 */ /* 0x000fe20000000800 */
[----:B------:R-:W-:Y:S01]  /*5380*/  LOP3.LUT R14, R14, UR15, RZ, 0xc0, !PT ;  /* 0x0000000f0e0e7c12 */ /* 0x000fe2000f8ec0ff */
[----:B------:R-:W-:Y:S01]  /*5390*/  ULDC UR5, c[0x0][0x610] ;  /* 0x0001840000057ab9 */ /* 0x000fe20000000800 */
[----:B------:R-:W-:Y:S02]  /*53a0*/  IMAD.MOV.U32 R3, RZ, RZ, 0x1 ;  /* 0x00000001ff037424 */ /* 0x000fe400078e00ff */
[----:B------:R-:W-:Y:S01]  /*53b0*/  IMAD R19, R2, UR17, R19 ;  /* 0x0000001102137c24 */ /* 0x000fe2000f8e0213 */
[----:B-1----:R-:W-:Y:S01]  /*53c0*/  ISETP.NE.AND P1, PT, R4, 0x1, PT ;  /* 0x000000010400780c */ /* 0x002fe20003f25270 */
[----:B------:R-:W-:-:S02]  /*53d0*/  IMAD.MOV R4, RZ, RZ, -R2 ;  /* 0x000000ffff047224 */ /* 0x000fc400078e0a02 */
[----:B------:R-:W-:Y:S02]  /*53e0*/  IMAD.MOV.U32 R2, RZ, RZ, R11 ;  /* 0x000000ffff027224 */ /* 0x000fe400078e000b */
[----:B------:R-:W-:Y:S01]  /*53f0*/  IMAD R15, R4, UR4, R15 ;  /* 0x00000004040f7c24 */ /* 0x000fe2000f8e020f */
[----:B------:R-:W-:-:S03]  /*5400*/  ULDC UR4, c[0x0][0x600] ;  /* 0x0001800000047ab9 */ /* 0x000fc60000000800 */
[----:B------:R-:W-:-:S04]  /*5410*/  IMAD R15, R15, UR4, R14 ;  /* 0x000000040f0f7c24 */ /* 0x000fc8000f8e020e */
[----:B0-----:R-:W-:-:S04]  /*5420*/  @P1 IMAD R12, R13, R20, R10 ;  /* 0x000000140d0c1224 */ /* 0x001fc800078e020a */
[----:B------:R-:W-:-:S05]  /*5430*/  IMAD R12, R19, UR5, R12 ;  /* 0x00000005130c7c24 */ /* 0x000fca000f8e020c */
[----:B------:R-:W-:Y:S02]  /*5440*/  SEL R22, R15, R12, !P1 ;  /* 0x0000000c0f167207 */ /* 0x000fe40004800000 */
[----:B------:R-:W-:-:S07]  /*5450*/  SEL R19, R12, R15, !P1 ;  /* 0x0000000f0c137207 */ /* 0x000fce0004800000 */
.L_x_115:
[----:B------:R-:W-:Y:S05]  /*5460*/  BSYNC B1 ;  /* 0x0000000000017941 */ /* 0x000fea0003800000 */
.L_x_114:
[----:B------:R-:W-:-:S13]  /*5470*/  LOP3.LUT P1, RZ, R3, 0xff, RZ, 0xc0, !PT ;  /* 0x000000ff03ff7812 */ /* 0x000fda000782c0ff */
[----:B------:R-:W-:Y:S05]  /*5480*/  @P1 BRA `(.L_x_118) ;  /* 0xfffffff400181947 */ /* 0x000fea000383ffff */
[----:B------:R-:W-:Y:S05]  /*5490*/  BSYNC B0 ;  /* 0x0000000000007941 */ /* 0x000fea0003800000 */
.L_x_106:
[----:B------:R-:W-:-:S03]  /*54a0*/  UMOV UR4, 0xffffffff ;  /* 0xffffffff00047882 */ /* 0x000fc60000000000 */
[----:B------:R-:W-:Y:S05]  /*54b0*/  BRA.DIV UR4, `(.L_x_119) ;  /* 0x0000000a04a87947 */ /* 0x000fea000b800000 */
[----:B------:R-:W-:-:S13]  /*54c0*/  ELECT P6, URZ, PT ;  /* 0x00000000003f782f */ /* 0x000fda00038c0000 */
.L_x_145:
[----:B------:R-:W-:Y:S04]  /*54d0*/  BSSY B0, `(.L_x_120) ;  /* 0x0000085000007945 */ /* 0x000fe80003800000 */
[----:B------:R-:W-:Y:S05]  /*54e0*/  @!P6 BRA `(.L_x_121) ;  /* 0x00000008000ce947 */ /* 0x000fea0003800000 */
[----:B------:R-:W-:-:S04]  /*54f0*/  LOP3.LUT R16, R16, 0x2, RZ, 0xfc, !PT ;  /* 0x0000000210107812 */ /* 0x000fc800078efcff */
[----:B------:R-:W-:-:S13]  /*5500*/  ISETP.NE.AND P0, PT, R16, 0x3, PT ;  /* 0x000000031000780c */ /* 0x000fda0003f05270 */
[----:B------:R-:W-:Y:S05]  /*5510*/  @!P0 BRA `(.L_x_122) ;  /* 0x0000000000048947 */ /* 0x000fea0003800000 */
[----:B------:R-:W-:Y:S01]  /*5520*/  BPT.TRAP 0x1 ;  /* 0x000000040000795c */ /* 0x000fe20000300000 */
.L_x_122:
[----:B------:R-:W0:Y:S01]  /*5530*/  S2R R3, SR_CgaCtaId ;  /* 0x0000000000037919 */ /* 0x000e220000008800 */
[----:B------:R-:W-:-:S04]  /*5540*/  MOV R2, 0x400 ;  /* 0x0000040000027802 */ /* 0x000fc80000000f00 */
[----:B0-----:R-:W-:Y:S02]  /*5550*/  LEA R3, R3, R2, 0x18 ;  /* 0x0000000203037211 */ /* 0x001fe400078ec0ff */
[----:B------:R-:W-:-:S03]  /*5560*/  SHF.L.U32 R2, R0, 0x1f, RZ ;  /* 0x0000001f00027819 */ /* 0x000fc600000006ff */
[----:B------:R-:W-:-:S04]  /*5570*/  VIADD R3, R3, 0x70 ;  /* 0x0000007003037836 */ /* 0x000fc80000000000 */
[C---:B------:R-:W-:Y:S02]  /*5580*/  IMAD R7, R8.reuse, 0x8, R3 ;  /* 0x0000000808077824 */ /* 0x040fe400078e0203 */
[----:B------:R-:W-:Y:S02]  /*5590*/  VIADD R8, R8, 0x1 ;  /* 0x0000000108087836 */ /* 0x000fe40000000000 */
[----:B------:R-:W0:Y:S03]  /*55a0*/  SYNCS.PHASECHK.TRANS64.TRYWAIT P0, [R7+URZ], R2 ;  /* 0x00000002070075a7 */ /* 0x000e26000800017f */
[----:B------:R-:W-:-:S04]  /*55b0*/  ISETP.NE.AND P1, PT, R8, 0xe, PT ;  /* 0x0000000e0800780c */ /* 0x000fc80003f25270 */
[----:B------:R-:W-:Y:S02]  /*55c0*/  SEL R5, RZ, 0x1, P1 ;  /* 0x00000001ff057807 */ /* 0x000fe40000800000 */
[----:B------:R-:W-:Y:S02]  /*55d0*/  SEL R8, R8, RZ, P1 ;  /* 0x000000ff08087207 */ /* 0x000fe40000800000 */
[----:B------:R-:W-:-:S03]  /*55e0*/  LOP3.LUT R5, R0, R5, RZ, 0x3c, !PT ;  /* 0x0000000500057212 */ /* 0x000fc600078e3cff */
[----:B------:R-:W-:Y:S01]  /*55f0*/  IMAD R9, R8, 0x8, R3 ;  /* 0x0000000808097824 */ /* 0x000fe200078e0203 */
[----:B------:R-:W-:Y:S01]  /*5600*/  SHF.L.U32 R4, R5, 0x1f, RZ ;  /* 0x0000001f05047819 */ /* 0x000fe200000006ff */
[----:B0-----:R-:W-:Y:S06]  /*5610*/  @!P0 BRA `(.L_x_123) ;  /* 0x0000000800708947 */ /* 0x001fec0003800000 */
.L_x_146:
[----:B------:R-:W1:Y:S01]  /*5620*/  SYNCS.PHASECHK.TRANS64.TRYWAIT P0, [R9+URZ], R4 ;  /* 0x00000004090075a7 */ /* 0x000e62000800017f */
[----:B------:R-:W-:-:S05]  /*5630*/  VIADD R0, R8, 0x1 ;  /* 0x0000000108007836 */ /* 0x000fca0000000000 */
[----:B------:R-:W-:-:S04]  /*5640*/  ISETP.NE.AND P1, PT, R0, 0xe, PT ;  /* 0x0000000e0000780c */ /* 0x000fc80003f25270 */
[----:B0-----:R-:W-:Y:S02]  /*5650*/  SEL R2, RZ, 0x1, P1 ;  /* 0x00000001ff027807 */ /* 0x001fe40000800000 */
[----:B------:R-:W-:Y:S02]  /*5660*/  SEL R0, R0, RZ, P1 ;  /* 0x000000ff00007207 */ /* 0x000fe40000800000 */
[----:B------:R-:W-:-:S03]  /*5670*/  LOP3.LUT R7, R5, R2, RZ, 0x3c, !PT ;  /* 0x0000000205077212 */ /* 0x000fc600078e3cff */
[----:B------:R-:W-:Y:S01]  /*5680*/  IMAD R6, R0, 0x8, R3 ;  /* 0x0000000800067824 */ /* 0x000fe200078e0203 */
[----:B------:R-:W-:Y:S01]  /*5690*/  SHF.L.U32 R5, R7, 0x1f, RZ ;  /* 0x0000001f07057819 */ /* 0x000fe200000006ff */
[----:B-1----:R-:W-:Y:S06]  /*56a0*/  @!P0 BRA `(.L_x_124) ;  /* 0x0000000800608947 */ /* 0x002fec0003800000 */
.L_x_147:
[----:B------:R-:W1:Y:S01]  /*56b0*/  SYNCS.PHASECHK.TRANS64.TRYWAIT P0, [R6+URZ], R5 ;  /* 0x00000005060075a7 */ /* 0x000e62000800017f */
[----:B------:R-:W-:-:S05]  /*56c0*/  VIADD R0, R0, 0x1 ;  /* 0x0000000100007836 */ /* 0x000fca0000000000 */
[----:B------:R-:W-:-:S04]  /*56d0*/  ISETP.NE.AND P1, PT, R0, 0xe, PT ;  /* 0x0000000e0000780c */ /* 0x000fc80003f25270 */
[----:B------:R-:W-:Y:S02]  /*56e0*/  SEL R2, RZ, 0x1, P1 ;  /* 0x00000001ff027807 */ /* 0x000fe40000800000 */
[----:B------:R-:W-:Y:S02]  /*56f0*/  SEL R0, R0, RZ, P1 ;  /* 0x000000ff00007207 */ /* 0x000fe40000800000 */
[----:B------:R-:W-:-:S03]  /*5700*/  LOP3.LUT R7, R7, R2, RZ, 0x3c, !PT ;  /* 0x0000000207077212 */ /* 0x000fc600078e3cff */
[----:B0-----:R-:W-:Y:S01]  /*5710*/  IMAD R9, R0, 0x8, R3 ;  /* 0x0000000800097824 */ /* 0x001fe200078e0203 */
[----:B------:R-:W-:Y:S01]  /*5720*/  SHF.L.U32 R4, R7, 0x1f, RZ ;  /* 0x0000001f07047819 */ /* 0x000fe200000006ff */
[----:B-1----:R-:W-:Y:S06]  /*5730*/  @!P0 BRA `(.L_x_125) ;  /* 0x0000000800508947 */ /* 0x002fec0003800000 */
.L_x_148:
        /* <DEDUP_REMOVED lines=9> */
.L_x_149:
        /* <DEDUP_REMOVED lines=9> */
.L_x_150:
        /* <DEDUP_REMOVED lines=9> */
.L_x_151:
        /* <DEDUP_REMOVED lines=9> */
.L_x_152:
        /* <DEDUP_REMOVED lines=9> */
.L_x_153:
        /* <DEDUP_REMOVED lines=9> */
.L_x_154:
        /* <DEDUP_REMOVED lines=9> */
.L_x_155:
        /* <DEDUP_REMOVED lines=9> */
.L_x_156:
        /* <DEDUP_REMOVED lines=9> */
.L_x_157:
[----:B------:R-:W1:Y:S01]  /*5c50*/  SYNCS.PHASECHK.TRANS64.TRYWAIT P0, [R6+URZ], R5 ;  /* 0x00000005060075a7 */ /* 0x000e62000800017f */
[----:B------:R-:W-:-:S05]  /*5c60*/  VIADD R0, R0, 0x1 ;  /* 0x0000000100007836 */ /* 0x000fca0000000000 */
[----:B------:R-:W-:-:S04]  /*5c70*/  ISETP.NE.AND P1, PT, R0, 0xe, PT ;  /* 0x0000000e0000780c */ /* 0x000fc80003f25270 */
[----:B------:R-:W-:Y:S02]  /*5c80*/  SEL R2, RZ, 0x1, P1 ;  /* 0x00000001ff027807 */ /* 0x000fe40000800000 */
[----:B------:R-:W-:Y:S02]  /*5c90*/  SEL R0, R0, RZ, P1 ;  /* 0x000000ff00007207 */ /* 0x000fe40000800000 */
[----:B------:R-:W-:Y:S01]  /*5ca0*/  LOP3.LUT R2, R7, R2, RZ, 0x3c, !PT ;  /* 0x0000000207027212 */ /* 0x000fe200078e3cff */
[----:B-1----:R-:W-:Y:S06]  /*5cb0*/  @!P0 BRA `(.L_x_135) ;  /* 0x0000000400b88947 */ /* 0x002fec0003800000 */
.L_x_158:
[----:B------:R-:W-:Y:S01]  /*5cc0*/  IMAD R3, R0, 0x8, R3 ;  /* 0x0000000800037824 */ /* 0x000fe200078e0203 */
[----:B------:R-:W-:-:S07]  /*5cd0*/  SHF.L.U32 R0, R2, 0x1f, RZ ;  /* 0x0000001f02007819 */ /* 0x000fce00000006ff */
.L_x_136:
[----:B--2---:R2:W4:Y:S02]  /*5ce0*/  SYNCS.PHASECHK.TRANS64.TRYWAIT P0, [R3+URZ], R0 ;  /* 0x00000000030075a7 */ /* 0x004524000800017f */
[----:B----4-:R-:W-:Y:S05]  /*5cf0*/  @!P0 NANOSLEEP.SYNCS 0x989680 ;  /* 0x009896800000895d */ /* 0x010fea0003900000 */
[----:B------:R-:W4:Y:S02]  /*5d00*/  @!P0 SYNCS.PHASECHK.TRANS64 P0, [R3+URZ], R0 ;  /* 0x00000000030085a7 */ /* 0x000f24000800007f */
[----:B----4-:R-:W-:Y:S05]  /*5d10*/  @!P0 BRA `(.L_x_136) ;  /* 0xfffffffc00f08947 */ /* 0x010fea000383ffff */
.L_x_121:
[----:B------:R-:W-:Y:S05]  /*5d20*/  BSYNC B0 ;  /* 0x0000000000007941 */ /* 0x000fea0003800000 */
.L_x_120:
[----:B------:R-:W-:Y:S05]  /*5d30*/  EXIT ;  /* 0x000000000000794d */ /* 0x000fea0003800000 */
.L_x_20:
[----:B-1----:R1:W2:Y:S02]  /*5d40*/  SYNCS.PHASECHK.TRANS64.TRYWAIT P0, [R64+URZ], R3 ;  /* 0x00000003400075a7 */ /* 0x0022a4000800017f */
[----:B--2---:R-:W-:Y:S05]  /*5d50*/  @!P0 NANOSLEEP.SYNCS 0x989680 ;  /* 0x009896800000895d */ /* 0x004fea0003900000 */
[----:B------:R-:W2:Y:S02]  /*5d60*/  @!P0 SYNCS.PHASECHK.TRANS64 P0, [R64+URZ], R3 ;  /* 0x00000003400085a7 */ /* 0x000ea4000800007f */
[----:B--2---:R-:W-:Y:S05]  /*5d70*/  @!P0 BRA `(.L_x_20) ;  /* 0xfffffffc00f08947 */ /* 0x004fea000383ffff */
[----:B------:R-:W-:Y:S05]  /*5d80*/  BRA `(.L_x_137) ;  /* 0xffffffb800b87947 */ /* 0x000fea000383ffff */
.L_x_25:
[----:B--2---:R2:W3:Y:S02]  /*5d90*/  SYNCS.PHASECHK.TRANS64.TRYWAIT P1, [R3+URZ], R0 ;  /* 0x00000000030075a7 */ /* 0x0044e4000802017f */
[----:B---3--:R-:W-:Y:S05]  /*5da0*/  @!P1 NANOSLEEP.SYNCS 0x989680 ;  /* 0x009896800000995d */ /* 0x008fea0003900000 */
[----:B------:R-:W3:Y:S02]  /*5db0*/  @!P1 SYNCS.PHASECHK.TRANS64 P1, [R3+URZ], R0 ;  /* 0x00000000030095a7 */ /* 0x000ee4000802007f */
[----:B---3--:R-:W-:Y:S05]  /*5dc0*/  @!P1 BRA `(.L_x_25) ;  /* 0xfffffffc00f09947 */ /* 0x008fea000383ffff */
[----:B------:R-:W-:Y:S05]  /*5dd0*/  BRA `(.L_x_24) ;  /* 0xffffffbc001c7947 */ /* 0x000fea000383ffff */
.L_x_30:
[----:B--2---:R-:W-:-:S04]  /*5de0*/  IMAD.U32 R5, RZ, RZ, UR4 ;  /* 0x00000004ff057e24 */ /* 0x004fc8000f8e00ff */
[----:B------:R2:W3:Y:S03]  /*5df0*/  SYNCS.PHASECHK.TRANS64.TRYWAIT P1, [R5+URZ], R4 ;  /* 0x00000004050075a7 */ /* 0x0004e6000802017f */
[----:B---3--:R-:W-:Y:S05]  /*5e00*/  @!P1 NANOSLEEP.SYNCS 0x989680 ;  /* 0x009896800000995d */ /* 0x008fea0003900000 */
[----:B------:R-:W3:Y:S02]  /*5e10*/  @!P1 SYNCS.PHASECHK.TRANS64 P1, [R5+URZ], R4 ;  /* 0x00000004050095a7 */ /* 0x000ee4000802007f */
[----:B---3--:R-:W-:Y:S05]  /*5e20*/  @!P1 BRA `(.L_x_30) ;  /* 0xfffffffc00ec9947 */ /* 0x008fea000383ffff */
[----:B------:R-:W-:Y:S05]  /*5e30*/  BRA `(.L_x_29) ;  /* 0xffffffbc00d47947 */ /* 0x000fea000383ffff */
.L_x_38:
[----:B-1----:R1:W2:Y:S02]  /*5e40*/  SYNCS.PHASECHK.TRANS64.TRYWAIT P0, [R64+URZ+0x10], R3 ;  /* 0x00001003400075a7 */ /* 0x0022a4000800017f */
[----:B--2---:R-:W-:Y:S05]  /*5e50*/  @!P0 NANOSLEEP.SYNCS 0x989680 ;  /* 0x009896800000895d */ /* 0x004fea0003900000 */
[----:B------:R-:W2:Y:S02]  /*5e60*/  @!P0 SYNCS.PHASECHK.TRANS64 P0, [R64+URZ+0x10], R3 ;  /* 0x00001003400085a7 */ /* 0x000ea4000800007f */
[----:B--2---:R-:W-:Y:S05]  /*5e70*/  @!P0 BRA `(.L_x_38) ;  /* 0xfffffffc00f08947 */ /* 0x004fea000383ffff */
[----:B------:R-:W-:Y:S05]  /*5e80*/  BRA `(.L_x_138) ;  /* 0xffffffc4002c7947 */ /* 0x000fea000383ffff */
.L_x_107:
[----:B------:R-:W-:Y:S01]  /*5e90*/  BSSY B1, `(.L_x_139) ;  /* 0x0000006000017945 */ /* 0x000fe20003800000 */
[----:B------:R-:W-:-:S07]  /*5ea0*/  IMAD.MOV.U32 R15, RZ, RZ, -0x1 ;  /* 0xffffffffff0f7424 */ /* 0x000fce00078e00ff */
[----:B---3-5:R-:W-:Y:S05]  /*5eb0*/  WARPSYNC.COLLECTIVE R15, `(.L_x_140) ;  /* 0x000000000f0c7348 */ /* 0x028fea0003c00000 */
[----:B------:R-:W-:Y:S02]  /*5ec0*/  ELECT P6, UR62, PT ;  /* 0x00000000003e782f */ /* 0x000fe400038c0000 */
[----:B------:R-:W-:Y:S01]  /*5ed0*/  MOV R14, UR62 ;  /* 0x0000003e000e7c02 */ /* 0x000fe20008000f00 */
[----:B---3-5:R-:W-:Y:S10]  /*5ee0*/  ENDCOLLECTIVE ;  /* 0x000000000000791b */ /* 0x028ff40003800000 */
.L_x_140:
[----:B------:R-:W-:Y:S05]  /*5ef0*/  BSYNC B1 ;  /* 0x0000000000017941 */ /* 0x000fea0003800000 */
.L_x_139:
[----:B------:R-:W-:Y:S05]  /*5f00*/  BRA `(.L_x_141) ;  /* 0xffffffe800847947 */ /* 0x000fea000383ffff */
.L_x_110:
[----:B-1----:R1:W2:Y:S02]  /*5f10*/  SYNCS.PHASECHK.TRANS64.TRYWAIT P1, [R12+URZ+0x70], R5 ;  /* 0x000070050c0075a7 */ /* 0x0022a4000802017f */
[----:B--2---:R-:W-:Y:S05]  /*5f20*/  @!P1 NANOSLEEP.SYNCS 0x989680 ;  /* 0x009896800000995d */ /* 0x004fea0003900000 */
[----:B------:R-:W2:Y:S02]  /*5f30*/  @!P1 SYNCS.PHASECHK.TRANS64 P1, [R12+URZ+0x70], R5 ;  /* 0x000070050c0095a7 */ /* 0x000ea4000802007f */
[----:B--2---:R-:W-:Y:S05]  /*5f40*/  @!P1 BRA `(.L_x_110) ;  /* 0xfffffffc00f09947 */ /* 0x004fea000383ffff */
[----:B------:R-:W-:Y:S05]  /*5f50*/  BRA `(.L_x_142) ;  /* 0xffffffe800c07947 */ /* 0x000fea000383ffff */
.L_x_119:
[----:B------:R-:W-:Y:S01]  /*5f60*/  BSSY B0, `(.L_x_143) ;  /* 0x0000006000007945 */ /* 0x000fe20003800000 */
[----:B------:R-:W-:-:S07]  /*5f70*/  IMAD.MOV.U32 R15, RZ, RZ, -0x1 ;  /* 0xffffffffff0f7424 */ /* 0x000fce00078e00ff */
[----:B---3-5:R-:W-:Y:S05]  /*5f80*/  WARPSYNC.COLLECTIVE R15, `(.L_x_144) ;  /* 0x000000000f0c7348 */ /* 0x028fea0003c00000 */
[----:B------:R-:W-:Y:S02]  /*5f90*/  ELECT P6, UR62, PT ;  /* 0x00000000003e782f */ /* 0x000fe400038c0000 */
[----:B------:R-:W-:Y:S01]  /*5fa0*/  MOV R14, UR62 ;  /* 0x0000003e000e7c02 */ /* 0x000fe20008000f00 */
[----:B---3-5:R-:W-:Y:S10]  /*5fb0*/  ENDCOLLECTIVE ;  /* 0x000000000000791b */ /* 0x028ff40003800000 */
.L_x_144:
[----:B------:R-:W-:Y:S05]  /*5fc0*/  BSYNC B0 ;  /* 0x0000000000007941 */ /* 0x000fea0003800000 */
.L_x_143:
[----:B------:R-:W-:Y:S05]  /*5fd0*/  BRA `(.L_x_145) ;  /* 0xfffffff4003c7947 */ /* 0x000fea000383ffff */
.L_x_123:
[----:B0-----:R0:W1:Y:S02]  /*5fe0*/  SYNCS.PHASECHK.TRANS64.TRYWAIT P0, [R7+URZ], R2 ;  /* 0x00000002070075a7 */ /* 0x001064000800017f */
[----:B-1----:R-:W-:Y:S05]  /*5ff0*/  @!P0 NANOSLEEP.SYNCS 0x989680 ;  /* 0x009896800000895d */ /* 0x002fea0003900000 */
[----:B------:R-:W1:Y:S02]  /*6000*/  @!P0 SYNCS.PHASECHK.TRANS64 P0, [R7+URZ], R2 ;  /* 0x00000002070085a7 */ /* 0x000e64000800007f */
[----:B-1----:R-:W-:Y:S05]  /*6010*/  @!P0 BRA `(.L_x_123) ;  /* 0xfffffffc00f08947 */ /* 0x002fea000383ffff */
[----:B------:R-:W-:Y:S05]  /*6020*/  BRA `(.L_x_146) ;  /* 0xfffffff4007c7947 */ /* 0x000fea000383ffff */
.L_x_124:
[----:B0-----:R0:W1:Y:S02]  /*6030*/  SYNCS.PHASECHK.TRANS64.TRYWAIT P0, [R9+URZ], R4 ;  /* 0x00000004090075a7 */ /* 0x001064000800017f */
[----:B-1----:R-:W-:Y:S05]  /*6040*/  @!P0 NANOSLEEP.SYNCS 0x989680 ;  /* 0x009896800000895d */ /* 0x002fea0003900000 */
[----:B------:R-:W1:Y:S02]  /*6050*/  @!P0 SYNCS.PHASECHK.TRANS64 P0, [R9+URZ], R4 ;  /* 0x00000004090085a7 */ /* 0x000e64000800007f */
[----:B-1----:R-:W-:Y:S05]  /*6060*/  @!P0 BRA `(.L_x_124) ;  /* 0xfffffffc00f08947 */ /* 0x002fea000383ffff */
[----:B------:R-:W-:Y:S05]  /*6070*/  BRA `(.L_x_147) ;  /* 0xfffffff4008c7947 */ /* 0x000fea000383ffff */
.L_x_125:
[----:B0-----:R0:W1:Y:S02]  /*6080*/  SYNCS.PHASECHK.TRANS64.TRYWAIT P0, [R6+URZ], R5 ;  /* 0x00000005060075a7 */ /* 0x001064000800017f */
[----:B-1----:R-:W-:Y:S05]  /*6090*/  @!P0 NANOSLEEP.SYNCS 0x989680 ;  /* 0x009896800000895d */ /* 0x002fea0003900000 */
[----:B------:R-:W1:Y:S02]  /*60a0*/  @!P0 SYNCS.PHASECHK.TRANS64 P0, [R6+URZ], R5 ;  /* 0x00000005060085a7 */ /* 0x000e64000800007f */
[----:B-1----:R-:W-:Y:S05]  /*60b0*/  @!P0 BRA `(.L_x_125) ;  /* 0xfffffffc00f08947 */ /* 0x002fea000383ffff */
[----:B------:R-:W-:Y:S05]  /*60c0*/  BRA `(.L_x_148) ;  /* 0xfffffff4009c7947 */ /* 0x000fea000383ffff */
.L_x_126:
[----:B0-----:R0:W1:Y:S02]  /*60d0*/  SYNCS.PHASECHK.TRANS64.TRYWAIT P0, [R9+URZ], R4 ;  /* 0x00000004090075a7 */ /* 0x001064000800017f */
[----:B-1----:R-:W-:Y:S05]  /*60e0*/  @!P0 NANOSLEEP.SYNCS 0x989680 ;  /* 0x009896800000895d */ /* 0x002fea0003900000 */
[----:B------:R-:W1:Y:S02]  /*60f0*/  @!P0 SYNCS.PHASECHK.TRANS64 P0, [R9+URZ], R4 ;  /* 0x00000004090085a7 */ /* 0x000e64000800007f */
[----:B-1----:R-:W-:Y:S05]  /*6100*/  @!P0 BRA `(.L_x_126) ;  /* 0xfffffffc00f08947 */ /* 0x002fea000383ffff */
[----:B------:R-:W-:Y:S05]  /*6110*/  BRA `(.L_x_149) ;  /* 0xfffffff400ac7947 */ /* 0x000fea000383ffff */
.L_x_127:
[----:B0-----:R0:W1:Y:S02]  /*6120*/  SYNCS.PHASECHK.TRANS64.TRYWAIT P0, [R6+URZ], R5 ;  /* 0x00000005060075a7 */ /* 0x001064000800017f */
[----:B-1----:R-:W-:Y:S05]  /*6130*/  @!P0 NANOSLEEP.SYNCS 0x989680 ;  /* 0x009896800000895d */ /* 0x002fea0003900000 */
[----:B------:R-:W1:Y:S02]  /*6140*/  @!P0 SYNCS.PHASECHK.TRANS64 P0, [R6+URZ], R5 ;  /* 0x00000005060085a7 */ /* 0x000e64000800007f */
[----:B-1----:R-:W-:Y:S05]  /*6150*/  @!P0 BRA `(.L_x_127) ;  /* 0xfffffffc00f08947 */ /* 0x002fea000383ffff */
[----:B------:R-:W-:Y:S05]  /*6160*/  BRA `(.L_x_150) ;  /* 0xfffffff400bc7947 */ /* 0x000fea000383ffff */
.L_x_128:
[----:B0-----:R0:W1:Y:S02]  /*6170*/  SYNCS.PHASECHK.TRANS64.TRYWAIT P0, [R9+URZ], R4 ;  /* 0x00000004090075a7 */ /* 0x001064000800017f */
[----:B-1----:R-:W-:Y:S05]  /*6180*/  @!P0 NANOSLEEP.SYNCS 0x989680 ;  /* 0x009896800000895d */ /* 0x002fea0003900000 */
[----:B------:R-:W1:Y:S02]  /*6190*/  @!P0 SYNCS.PHASECHK.TRANS64 P0, [R9+URZ], R4 ;  /* 0x00000004090085a7 */ /* 0x000e64000800007f */
[----:B-1----:R-:W-:Y:S05]  /*61a0*/  @!P0 BRA `(.L_x_128) ;  /* 0xfffffffc00f08947 */ /* 0x002fea000383ffff */
[----:B------:R-:W-:Y:S05]  /*61b0*/  BRA `(.L_x_151) ;  /* 0xfffffff400cc7947 */ /* 0x000fea000383ffff */
.L_x_129:
[----:B0-----:R0:W1:Y:S02]  /*61c0*/  SYNCS.PHASECHK.TRANS64.TRYWAIT P0, [R6+URZ], R5 ;  /* 0x00000005060075a7 */ /* 0x001064000800017f */
[----:B-1----:R-:W-:Y:S05]  /*61d0*/  @!P0 NANOSLEEP.SYNCS 0x989680 ;  /* 0x009896800000895d */ /* 0x002fea0003900000 */
[----:B------:R-:W1:Y:S02]  /*61e0*/  @!P0 SYNCS.PHASECHK.TRANS64 P0, [R6+URZ], R5 ;  /* 0x00000005060085a7 */ /* 0x000e64000800007f */
[----:B-1----:R-:W-:Y:S05]  /*61f0*/  @!P0 BRA `(.L_x_129) ;  /* 0xfffffffc00f08947 */ /* 0x002fea000383ffff */
[----:B------:R-:W-:Y:S05]  /*6200*/  BRA `(.L_x_152) ;  /* 0xfffffff400dc7947 */ /* 0x000fea000383ffff */
.L_x_130:
[----:B0-----:R0:W1:Y:S02]  /*6210*/  SYNCS.PHASECHK.TRANS64.TRYWAIT P0, [R9+URZ], R4 ;  /* 0x00000004090075a7 */ /* 0x001064000800017f */
[----:B-1----:R-:W-:Y:S05]  /*6220*/  @!P0 NANOSLEEP.SYNCS 0x989680 ;  /* 0x009896800000895d */ /* 0x002fea0003900000 */
[----:B------:R-:W1:Y:S02]  /*6230*/  @!P0 SYNCS.PHASECHK.TRANS64 P0, [R9+URZ], R4 ;  /* 0x00000004090085a7 */ /* 0x000e64000800007f */
[----:B-1----:R-:W-:Y:S05]  /*6240*/  @!P0 BRA `(.L_x_130) ;  /* 0xfffffffc00f08947 */ /* 0x002fea000383ffff */
[----:B------:R-:W-:Y:S05]  /*6250*/  BRA `(.L_x_153) ;  /* 0xfffffff400ec7947 */ /* 0x000fea000383ffff */
.L_x_131:
[----:B0-----:R0:W1:Y:S02]  /*6260*/  SYNCS.PHASECHK.TRANS64.TRYWAIT P0, [R6+URZ], R5 ;  /* 0x00000005060075a7 */ /* 0x001064000800017f */
[----:B-1----:R-:W-:Y:S05]  /*6270*/  @!P0 NANOSLEEP.SYNCS 0x989680 ;  /* 0x009896800000895d */ /* 0x002fea0003900000 */
[----:B------:R-:W1:Y:S02]  /*6280*/  @!P0 SYNCS.PHASECHK.TRANS64 P0, [R6+URZ], R5 ;  /* 0x00000005060085a7 */ /* 0x000e64000800007f */
[----:B-1----:R-:W-:Y:S05]  /*6290*/  @!P0 BRA `(.L_x_131) ;  /* 0xfffffffc00f08947 */ /* 0x002fea000383ffff */
[----:B------:R-:W-:Y:S05]  /*62a0*/  BRA `(.L_x_154) ;  /* 0xfffffff400fc7947 */ /* 0x000fea000383ffff */
.L_x_132:
[----:B0-----:R0:W1:Y:S02]  /*62b0*/  SYNCS.PHASECHK.TRANS64.TRYWAIT P0, [R9+URZ], R4 ;  /* 0x00000004090075a7 */ /* 0x001064000800017f */
[----:B-1----:R-:W-:Y:S05]  /*62c0*/  @!P0 NANOSLEEP.SYNCS 0x989680 ;  /* 0x009896800000895d */ /* 0x002fea0003900000 */
[----:B------:R-:W1:Y:S02]  /*62d0*/  @!P0 SYNCS.PHASECHK.TRANS64 P0, [R9+URZ], R4 ;  /* 0x00000004090085a7 */ /* 0x000e64000800007f */
[----:B-1----:R-:W-:Y:S05]  /*62e0*/  @!P0 BRA `(.L_x_132) ;  /* 0xfffffffc00f08947 */ /* 0x002fea000383ffff */
[----:B------:R-:W-:Y:S05]  /*62f0*/  BRA `(.L_x_155) ;  /* 0xfffffff8000c7947 */ /* 0x000fea000383ffff */
.L_x_133:
[----:B0-----:R0:W1:Y:S02]  /*6300*/  SYNCS.PHASECHK.TRANS64.TRYWAIT P0, [R6+URZ], R5 ;  /* 0x00000005060075a7 */ /* 0x001064000800017f */
[----:B-1----:R-:W-:Y:S05]  /*6310*/  @!P0 NANOSLEEP.SYNCS 0x989680 ;  /* 0x009896800000895d */ /* 0x002fea0003900000 */
[----:B------:R-:W1:Y:S02]  /*6320*/  @!P0 SYNCS.PHASECHK.TRANS64 P0, [R6+URZ], R5 ;  /* 0x00000005060085a7 */ /* 0x000e64000800007f */
[----:B-1----:R-:W-:Y:S05]  /*6330*/  @!P0 BRA `(.L_x_133) ;  /* 0xfffffffc00f08947 */ /* 0x002fea000383ffff */
[----:B------:R-:W-:Y:S05]  /*6340*/  BRA `(.L_x_156) ;  /* 0xfffffff8001c7947 */ /* 0x000fea000383ffff */
.L_x_134:
[----:B0-----:R0:W1:Y:S02]  /*6350*/  SYNCS.PHASECHK.TRANS64.TRYWAIT P0, [R9+URZ], R4 ;  /* 0x00000004090075a7 */ /* 0x001064000800017f */
[----:B-1----:R-:W-:Y:S05]  /*6360*/  @!P0 NANOSLEEP.SYNCS 0x989680 ;  /* 0x009896800000895d */ /* 0x002fea0003900000 */
[----:B------:R-:W1:Y:S02]  /*6370*/  @!P0 SYNCS.PHASECHK.TRANS64 P0, [R9+URZ], R4 ;  /* 0x00000004090085a7 */ /* 0x000e64000800007f */
[----:B-1----:R-:W-:Y:S05]  /*6380*/  @!P0 BRA `(.L_x_134) ;  /* 0xfffffffc00f08947 */ /* 0x002fea000383ffff */
[----:B------:R-:W-:Y:S05]  /*6390*/  BRA `(.L_x_157) ;  /* 0xfffffff8002c7947 */ /* 0x000fea000383ffff */
.L_x_135:
[----:B-1----:R1:W2:Y:S02]  /*63a0*/  SYNCS.PHASECHK.TRANS64.TRYWAIT P0, [R6+URZ], R5 ;  /* 0x00000005060075a7 */ /* 0x0022a4000800017f */
[----:B--2---:R-:W-:Y:S05]  /*63b0*/  @!P0 NANOSLEEP.SYNCS 0x989680 ;  /* 0x009896800000895d */ /* 0x004fea0003900000 */
[----:B------:R-:W2:Y:S02]  /*63c0*/  @!P0 SYNCS.PHASECHK.TRANS64 P0, [R6+URZ], R5 ;  /* 0x00000005060085a7 */ /* 0x000ea4000800007f */
[----:B--2---:R-:W-:Y:S05]  /*63d0*/  @!P0 BRA `(.L_x_135) ;  /* 0xfffffffc00f08947 */ /* 0x004fea000383ffff */
[----:B------:R-:W-:Y:S05]  /*63e0*/  BRA `(.L_x_158) ;  /* 0xfffffff800347947 */ /* 0x000fea000383ffff */
.L_x_159:
[----:B------:R-:W-:-:S00]  /*63f0*/  BRA `(.L_x_159) ;  /* 0xfffffffc00fc7947 */ /* 0x000fc0000383ffff */
[----:B------:R-:W-:-:S00]  /*6400*/  NOP ;  /* 0x0000000000007918 */ /* 0x000fc00000000000 */
[----:B------:R-:W-:-:S00]  /*6410*/  NOP ;  /* 0x0000000000007918 */ /* 0x000fc00000000000 */
[----:B------:R-:W-:-:S00]  /*6420*/  NOP ;  /* 0x0000000000007918 */ /* 0x000fc00000000000 */
[----:B------:R-:W-:-:S00]  /*6430*/  NOP ;  /* 0x0000000000007918 */ /* 0x000fc00000000000 */
[----:B------:R-:W-:-:S00]  /*6440*/  NOP ;  /* 0x0000000000007918 */ /* 0x000fc00000000000 */
[----:B------:R-:W-:-:S00]  /*6450*/  NOP ;  /* 0x0000000000007918 */ /* 0x000fc00000000000 */
[----:B------:R-:W-:-:S00]  /*6460*/  NOP ;  /* 0x0000000000007918 */ /* 0x000fc00000000000 */
[----:B------:R-:W-:-:S00]  /*6470*/  NOP ;  /* 0x0000000000007918 */ /* 0x000fc00000000000 */
.L_x_160:


//--------------------- .nv.global.init           --------------------------
	.section	.nv.global.init,"aw",@progbits
.nv.global.init:
	.type		$str$22,@object
	.size		$str$22,($str$23 - $str$22)
$str$22:
        /*0000*/ 	.byte	0x6b, 0x5f, 0x74, 0x69, 0x6c, 0x65, 0x5f, 0x63, 0x6f, 0x75, 0x6e, 0x74, 0x20, 0x3e, 0x3d, 0x20
        /*0010*/ 	.byte	0x31, 0x00
	.type		$str$23,@object
	.size		$str$23,(__unnamed_1 - $str$23)
$str$23:
        /*0012*/ 	.byte	0x2f, 0x74, 0x6d, 0x70, 0x2f, 0x63, 0x75, 0x74, 0x6c, 0x61, 0x73, 0x73, 0x5f, 0x73, 0x77, 0x65
        /*0022*/ 	.byte	0x65, 0x70, 0x5f, 0x73, 0x72, 0x63, 0x2f, 0x69, 0x6e, 0x63, 0x6c, 0x75, 0x64, 0x65, 0x2f, 0x63
        /*0032*/ 	.byte	0x75, 0x74, 0x6c, 0x61, 0x73, 0x73, 0x2f, 0x67, 0x65, 0x6d, 0x6d, 0x2f, 0x63, 0x6f, 0x6c, 0x6c
        /*0042*/ 	.byte	0x65, 0x63, 0x74, 0x69, 0x76, 0x65, 0x2f, 0x73, 0x6d, 0x39, 0x30, 0x5f, 0x6d, 0x6d, 0x61, 0x5f
        /*0052*/ 	.byte	0x74, 0x6d, 0x61, 0x5f, 0x67, 0x6d, 0x6d, 0x61, 0x5f, 0x73, 0x73, 0x5f, 0x77, 0x61, 0x72, 0x70
        /*0062*/ 	.byte	0x73, 0x70, 0x65, 0x63, 0x69, 0x61, 0x6c, 0x69, 0x7a, 0x65, 0x64, 0x2e, 0x68, 0x70, 0x70, 0x00
	.type		__unnamed_1,@object
	.size		__unnamed_1,(.L_0 - __unnamed_1)
__unnamed_1:
        /*0072*/ 	.byte	0x76, 0x6f, 0x69, 0x64, 0x20, 0x63, 0x75, 0x74, 0x6c, 0x61, 0x73, 0x73, 0x3a, 0x3a, 0x67, 0x65
        /* <DEDUP_REMOVED lines=175> */
        /*0b72*/ 	.byte	0x6e, 0x74, 0x69, 0x74, 0x79, 0x5d, 0x00
.L_0:


//--------------------- .nv.shared._ZN7cutlass13device_kernelINS_4gemm6kernel13GemmUniversalIN4cute5tupleIJiiiiEEENS1_10collective13CollectiveMmaINS1_34MainloopSm90TmaGmmaWarpSpecializedILi14ENS5_IJNS4_1CILi1EEENSA_ILi4EEESB_EEENS1_32KernelTmaWarpSpecializedPingpongEEENS5_IJNSA_ILi64EEESG_NSA_ILi32EEEEEEfNS5_IJlSB_lEEEfSJ_NS4_8TiledMMAINS4_8MMA_AtomIJNS4_4SM904GMMA29MMA_64x64x8_F32TF32TF32_SS_TNILNSN_7ScaleInE1ELSP_1EEEEEENS4_6LayoutINS5_IJSB_SB_SB_EEENS5_IJNSA_ILi0EEESU_SU_EEEEENS5_IJNS4_10UnderscoreESX_SX_EEEEENS4_23SM90_TMA_LOAD_MULTICASTENS4_14ComposedLayoutINS4_7SwizzleILi3ELi4ELi3EEENS4_18smem_ptr_flag_bitsILi32EEENSS_INS5_IJNSA_ILi8EEESH_EEENS5_IJSH_SB_EEEEEEEvNS4_8identityENS4_13SM90_TMA_LOADES1A_vS1B_EENS_8epilogue10collective6detail29Sm90TmaWarpSpecializedAdapterINS1F_15DefaultEpilogueIfSJ_SJ_NS1E_6thread17LinearCombinationIfLi1EffLNS1J_9ScaleType4KindE0ELNS_15FloatRoundStyleE2EfEENS1_15EpilogueDefaultEEEEEvvEEEEvNT_6ParamsE --------------------------
	.section	.nv.shared._ZN7cutlass13device_kernelINS_4gemm6kernel13GemmUniversalIN4cute5tupleIJiiiiEEENS1_10collective13CollectiveMmaINS1_34MainloopSm90TmaGmmaWarpSpecializedILi14ENS5_IJNS4_1CILi1EEENSA_ILi4EEESB_EEENS1_32KernelTmaWarpSpecializedPingpongEEENS5_IJNSA_ILi64EEESG_NSA_ILi32EEEEEEfNS5_IJlSB_lEEEfSJ_NS4_8TiledMMAINS4_8MMA_AtomIJNS4_4SM904GMMA29MMA_64x64x8_F32TF32TF32_SS_TNILNSN_7ScaleInE1ELSP_1EEEEEENS4_6LayoutINS5_IJSB_SB_SB_EEENS5_IJNSA_ILi0EEESU_SU_EEEEENS5_IJNS4_10UnderscoreESX_SX_EEEEENS4_23SM90_TMA_LOAD_MULTICASTENS4_14ComposedLayoutINS4_7SwizzleILi3ELi4ELi3EEENS4_18smem_ptr_flag_bitsILi32EEENSS_INS5_IJNSA_ILi8EEESH_EEENS5_IJSH_SB_EEEEEEEvNS4_8identityENS4_13SM90_TMA_LOADES1A_vS1B_EENS_8epilogue10collective6detail29Sm90TmaWarpSpecializedAdapterINS1F_15DefaultEpilogueIfSJ_SJ_NS1E_6thread17LinearCombinationIfLi1EffLNS1J_9ScaleType4KindE0ELNS_15FloatRoundStyleE2EfEENS1_15EpilogueDefaultEEEEEvvEEEEvNT_6ParamsE,"aw",@nobits
	.sectionflags	@""
	.align	16
	.zero		1024


//--------------------- .nv.shared.reserved.0     --------------------------
	.section	.nv.shared.reserved.0,"aw",@nobits
	.weak		__nv_reservedSMEM_offset_0_alias
	.size		__nv_reservedSMEM_offset_0_alias, 0, 0
	.other		__nv_reservedSMEM_offset_0_alias,@"STO_CUDA_RESERVED_SHARED STV_DEFAULT"
__nv_reservedSMEM_offset_0_alias:
	.zero		0


//--------------------- .nv.global                --------------------------
	.section	.nv.global,"aw",@nobits
.nv.global:
	.type		_ZN40_INTERNAL_472c54b2_4_k_cu_333aa6c2_283794cute1_E,@object
	.size		_ZN40_INTERNAL_472c54b2_4_k_cu_333aa6c2_283794cute1_E,(_ZN40_INTERNAL_472c54b2_4_k_cu_333aa6c2_283794cuda3std3__45__cpo6cbeginE - _ZN40_INTERNAL_472c54b2_4_k_cu_333aa6c2_283794cute1_E)
_ZN40_INTERNAL_472c54b2_4_k_cu_333aa6c2_283794cute1_E:
	.zero		1
	.type		_ZN40_INTERNAL_472c54b2_4_k_cu_333aa6c2_283794cuda3std3__45__cpo6cbeginE,@object
	.size		_ZN40_INTERNAL_472c54b2_4_k_cu_333aa6c2_283794cuda3std3__45__cpo6cbeginE,(_ZN40_INTERNAL_472c54b2_4_k_cu_333aa6c2_283794cuda3std3__48in_placeE - _ZN40_INTERNAL_472c54b2_4_k_cu_333aa6c2_283794cuda3std3__45__cpo6cbeginE)
_ZN40_INTERNAL_472c54b2_4_k_cu_333aa6c2_283794cuda3std3__45__cpo6cbeginE:
	.zero		1
	.type		_ZN40_INTERNAL_472c54b2_4_k_cu_333aa6c2_283794cuda3std3__48in_placeE,@object
	.size		_ZN40_INTERNAL_472c54b2_4_k_cu_333aa6c2_283794cuda3std3__48in_placeE,(_ZN40_INTERNAL_472c54b2_4_k_cu_333aa6c2_283794cuda3std6ranges3__45__cpo9iter_moveE - _ZN40_INTERNAL_472c54b2_4_k_cu_333aa6c2_283794cuda3std3__48in_placeE)
_ZN40_INTERNAL_472c54b2_4_k_cu_333aa6c2_283794cuda3std3__48in_placeE:
	.zero		1
	.type		_ZN40_INTERNAL_472c54b2_4_k_cu_333aa6c2_283794cuda3std6ranges3__45__cpo9iter_moveE,@object
	.size		_ZN40_INTERNAL_472c54b2_4_k_cu_333aa6c2_283794cuda3std6ranges3__45__cpo9iter_moveE,(_ZN40_INTERNAL_472c54b2_4_k_cu_333aa6c2_283794cuda3std3__45__cpo5beginE - _ZN40_INTERNAL_472c54b2_4_k_cu_333aa6c2_283794cuda3std6ranges3__45__cpo9iter_moveE)
_ZN40_INTERNAL_472c54b2_4_k_cu_333aa6c2_283794cuda3std6ranges3__45__cpo9iter_moveE:
	.zero		1
	.type		_ZN40_INTERNAL_472c54b2_4_k_cu_333aa6c2_283794cuda3std3__45__cpo5beginE,@object
	.size		_ZN40_INTERNAL_472c54b2_4_k_cu_333aa6c2_283794cuda3std3__45__cpo5beginE,(_ZN40_INTERNAL_472c54b2_4_k_cu_333aa6c2_283794cuda3std3__442_GLOBAL__N__472c54b2_4_k_cu_333aa6c2_283796ignoreE - _ZN40_INTERNAL_472c54b2_4_k_cu_333aa6c2_283794cuda3std3__45__cpo5beginE)
_ZN40_INTERNAL_472c54b2_4_k_cu_333aa6c2_283794cuda3std3__45__cpo5beginE:
	.zero		1
	.type		_ZN40_INTERNAL_472c54b2_4_k_cu_333aa6c2_283794cuda3std3__442_GLOBAL__N__472c54b2_4_k_cu_333aa6c2_283796ignoreE,@object
	.size		_ZN40_INTERNAL_472c54b2_4_k_cu_333aa6c2_283794cuda3std3__442_GLOBAL__N__472c54b2_4_k_cu_333aa6c2_283796ignoreE,(_ZN40_INTERNAL_472c54b2_4_k_cu_333aa6c2_283794cute7productE - _ZN40_INTERNAL_472c54b2_4_k_cu_333aa6c2_283794cuda3std3__442_GLOBAL__N__472c54b2_4_k_cu_333aa6c2_283796ignoreE)
_ZN40_INTERNAL_472c54b2_4_k_cu_333aa6c2_283794cuda3std3__442_GLOBAL__N__472c54b2_4_k_cu_333aa6c2_283796ignoreE:
	.zero		1
	.type		_ZN40_INTERNAL_472c54b2_4_k_cu_333aa6c2_283794cute7productE,@object
	.size		_ZN40_INTERNAL_472c54b2_4_k_cu_333aa6c2_283794cute7productE,(_ZN40_INTERNAL_472c54b2_4_k_cu_333aa6c2_283794cuda3std3__45__cpo3endE - _ZN40_INTERNAL_472c54b2_4_k_cu_333aa6c2_283794cute7productE)
_ZN40_INTERNAL_472c54b2_4_k_cu_333aa6c2_283794cute7productE:
	.zero		1
	.type		_ZN40_INTERNAL_472c54b2_4_k_cu_333aa6c2_283794cuda3std3__45__cpo3endE,@object
	.size		_ZN40_INTERNAL_472c54b2_4_k_cu_333aa6c2_283794cuda3std3__45__cpo3endE,(_ZN40_INTERNAL_472c54b2_4_k_cu_333aa6c2_283794cuda3std3__419piecewise_constructE - _ZN40_INTERNAL_472c54b2_4_k_cu_333aa6c2_283794cuda3std3__45__cpo3endE)
_ZN40_INTERNAL_472c54b2_4_k_cu_333aa6c2_283794cuda3std3__45__cpo3endE:
	.zero		1
	.type		_ZN40_INTERNAL_472c54b2_4_k_cu_333aa6c2_283794cuda3std3__419piecewise_constructE,@object
	.size		_ZN40_INTERNAL_472c54b2_4_k_cu_333aa6c2_283794cuda3std3__419piecewise_constructE,(_ZN40_INTERNAL_472c54b2_4_k_cu_333aa6c2_283794cuda3std3__45__cpo4cendE - _ZN40_INTERNAL_472c54b2_4_k_cu_333aa6c2_283794cuda3std3__419piecewise_constructE)
_ZN40_INTERNAL_472c54b2_4_k_cu_333aa6c2_283794cuda3std3__419piecewise_constructE:
	.zero		1
	.type		_ZN40_INTERNAL_472c54b2_4_k_cu_333aa6c2_283794cuda3std3__45__cpo4cendE,@object
	.size		_ZN40_INTERNAL_472c54b2_4_k_cu_333aa6c2_283794cuda3std3__45__cpo4cendE,(_ZN40_INTERNAL_472c54b2_4_k_cu_333aa6c2_283794cuda3std6ranges3__45__cpo4swapE - _ZN40_INTERNAL_472c54b2_4_k_cu_333aa6c2_283794cuda3std3__45__cpo4cendE)
_ZN40_INTERNAL_472c54b2_4_k_cu_333aa6c2_283794cuda3std3__45__cpo4cendE:
	.zero		1
	.type		_ZN40_INTERNAL_472c54b2_4_k_cu_333aa6c2_283794cuda3std6ranges3__45__cpo4swapE,@object
	.size		_ZN40_INTERNAL_472c54b2_4_k_cu_333aa6c2_283794cuda3std6ranges3__45__cpo4swapE,(.L_8 - _ZN40_INTERNAL_472c54b2_4_k_cu_333aa6c2_283794cuda3std6ranges3__45__cpo4swapE)
_ZN40_INTERNAL_472c54b2_4_k_cu_333aa6c2_283794cuda3std6ranges3__45__cpo4swapE:
	.zero		1
.L_8:


//--------------------- .nv.constant0._ZN7cutlass13device_kernelINS_4gemm6kernel13GemmUniversalIN4cute5tupleIJiiiiEEENS1_10collective13CollectiveMmaINS1_34MainloopSm90TmaGmmaWarpSpecializedILi14ENS5_IJNS4_1CILi1EEENSA_ILi4EEESB_EEENS1_32KernelTmaWarpSpecializedPingpongEEENS5_IJNSA_ILi64EEESG_NSA_ILi32EEEEEEfNS5_IJlSB_lEEEfSJ_NS4_8TiledMMAINS4_8MMA_AtomIJNS4_4SM904GMMA29MMA_64x64x8_F32TF32TF32_SS_TNILNSN_7ScaleInE1ELSP_1EEEEEENS4_6LayoutINS5_IJSB_SB_SB_EEENS5_IJNSA_ILi0EEESU_SU_EEEEENS5_IJNS4_10UnderscoreESX_SX_EEEEENS4_23SM90_TMA_LOAD_MULTICASTENS4_14ComposedLayoutINS4_7SwizzleILi3ELi4ELi3EEENS4_18smem_ptr_flag_bitsILi32EEENSS_INS5_IJNSA_ILi8EEESH_EEENS5_IJSH_SB_EEEEEEEvNS4_8identityENS4_13SM90_TMA_LOADES1A_vS1B_EENS_8epilogue10collective6detail29Sm90TmaWarpSpecializedAdapterINS1F_15DefaultEpilogueIfSJ_SJ_NS1E_6thread17LinearCombinationIfLi1EffLNS1J_9ScaleType4KindE0ELNS_15FloatRoundStyleE2EfEENS1_15EpilogueDefaultEEEEEvvEEEEvNT_6ParamsE --------------------------
	.section	.nv.constant0._ZN7cutlass13device_kernelINS_4gemm6kernel13GemmUniversalIN4cute5tupleIJiiiiEEENS1_10collective13CollectiveMmaINS1_34MainloopSm90TmaGmmaWarpSpecializedILi14ENS5_IJNS4_1CILi1EEENSA_ILi4EEESB_EEENS1_32KernelTmaWarpSpecializedPingpongEEENS5_IJNSA_ILi64EEESG_NSA_ILi32EEEEEEfNS5_IJlSB_lEEEfSJ_NS4_8TiledMMAINS4_8MMA_AtomIJNS4_4SM904GMMA29MMA_64x64x8_F32TF32TF32_SS_TNILNSN_7ScaleInE1ELSP_1EEEEEENS4_6LayoutINS5_IJSB_SB_SB_EEENS5_IJNSA_ILi0EEESU_SU_EEEEENS5_IJNS4_10UnderscoreESX_SX_EEEEENS4_23SM90_TMA_LOAD_MULTICASTENS4_14ComposedLayoutINS4_7SwizzleILi3ELi4ELi3EEENS4_18smem_ptr_flag_bitsILi32EEENSS_INS5_IJNSA_ILi8EEESH_EEENS5_IJSH_SB_EEEEEEEvNS4_8identityENS4_13SM90_TMA_LOADES1A_vS1B_EENS_8epilogue10collective6detail29Sm90TmaWarpSpecializedAdapterINS1F_15DefaultEpilogueIfSJ_SJ_NS1E_6thread17LinearCombinationIfLi1EffLNS1J_9ScaleType4KindE0ELNS_15FloatRoundStyleE2EfEENS1_15EpilogueDefaultEEEEEvvEEEEvNT_6ParamsE,"a",@progbits
	.sectionflags	@""
	.align	4
.nv.constant0._ZN7cutlass13device_kernelINS_4gemm6kernel13GemmUniversalIN4cute5tupleIJiiiiEEENS1_10collective13CollectiveMmaINS1_34MainloopSm90TmaGmmaWarpSpecializedILi14ENS5_IJNS4_1CILi1EEENSA_ILi4EEESB_EEENS1_32KernelTmaWarpSpecializedPingpongEEENS5_IJNSA_ILi64EEESG_NSA_ILi32EEEEEEfNS5_IJlSB_lEEEfSJ_NS4_8TiledMMAINS4_8MMA_AtomIJNS4_4SM904GMMA29MMA_64x64x8_F32TF32TF32_SS_TNILNSN_7ScaleInE1ELSP_1EEEEEENS4_6LayoutINS5_IJSB_SB_SB_EEENS5_IJNSA_ILi0EEESU_SU_EEEEENS5_IJNS4_10UnderscoreESX_SX_EEEEENS4_23SM90_TMA_LOAD_MULTICASTENS4_14ComposedLayoutINS4_7SwizzleILi3ELi4ELi3EEENS4_18smem_ptr_flag_bitsILi32EEENSS_INS5_IJNSA_ILi8EEESH_EEENS5_IJSH_SB_EEEEEEEvNS4_8identityENS4_13SM90_TMA_LOADES1A_vS1B_EENS_8epilogue10collective6detail29Sm90TmaWarpSpecializedAdapterINS1F_15DefaultEpilogueIfSJ_SJ_NS1E_6thread17LinearCombinationIfLi1EffLNS1J_9ScaleType4KindE0ELNS_15FloatRoundStyleE2EfEENS1_15EpilogueDefaultEEEEEvvEEEEvNT_6ParamsE:
	.zero		1664


//--------------------- SYMBOLS --------------------------

	.type		.nv.reservedSmem.offset0,@object
	.size		.nv.reservedSmem.offset0,0x4
	.type		__assertfail,@function
